//
// Generated by NVIDIA NVVM Compiler
//
// Compiler Build ID: CL-36424714
// Cuda compilation tools, release 13.0, V13.0.88
// Based on NVVM 20.0.0
//

.version 9.0
.target sm_100
.address_size 64

	// .globl	_Z14fft1DRowKernelPfS_S_ii
.global .align 4 .b8 __cudart_i2opi_f[24] = {65, 144, 67, 60, 153, 149, 98, 219, 192, 221, 52, 245, 209, 87, 39, 252, 41, 21, 68, 78, 110, 131, 249, 162};

.visible .entry _Z14fft1DRowKernelPfS_S_ii(
	.param .u64 .ptr .align 1 _Z14fft1DRowKernelPfS_S_ii_param_0,
	.param .u64 .ptr .align 1 _Z14fft1DRowKernelPfS_S_ii_param_1,
	.param .u64 .ptr .align 1 _Z14fft1DRowKernelPfS_S_ii_param_2,
	.param .u32 _Z14fft1DRowKernelPfS_S_ii_param_3,
	.param .u32 _Z14fft1DRowKernelPfS_S_ii_param_4
)
{
	.local .align 4 .b8 	__local_depot0[28];
	.reg .b64 	%SP;
	.reg .b64 	%SPL;
	.reg .pred 	%p<22>;
	.reg .b32 	%r<98>;
	.reg .b32 	%f<61>;
	.reg .b64 	%rd<52>;
	.reg .b64 	%fd<11>;

	mov.u64 	%SPL, __local_depot0;
	ld.param.u32 	%r32, [_Z14fft1DRowKernelPfS_S_ii_param_3];
	ld.param.u32 	%r33, [_Z14fft1DRowKernelPfS_S_ii_param_4];
	add.u64 	%rd1, %SPL, 0;
	add.u64 	%rd2, %SPL, 0;
	mov.u32 	%r35, %tid.x;
	mov.u32 	%r36, %ntid.x;
	mov.u32 	%r37, %ctaid.x;
	mad.lo.s32 	%r1, %r36, %r37, %r35;
	mov.u32 	%r38, %tid.y;
	mov.u32 	%r39, %ntid.y;
	mov.u32 	%r40, %ctaid.y;
	mad.lo.s32 	%r41, %r39, %r40, %r38;
	setp.ge.s32 	%p1, %r1, %r32;
	setp.ge.s32 	%p2, %r41, %r33;
	or.pred  	%p3, %p1, %p2;
	@%p3 bra 	$L__BB0_21;
	setp.lt.s32 	%p4, %r32, 1;
	mov.f32 	%f59, 0f00000000;
	mov.f32 	%f60, %f59;
	@%p4 bra 	$L__BB0_20;
	mul.lo.s32 	%r3, %r32, %r41;
	cvt.rn.f64.s32 	%fd3, %r1;
	mul.f64 	%fd1, %fd3, 0dC01921FB54442D18;
	cvt.rn.f64.u32 	%fd2, %r32;
	mov.f32 	%f60, 0f00000000;
	mov.b32 	%r89, 0;
	mov.u64 	%rd31, __cudart_i2opi_f;
	mov.f32 	%f59, %f60;
$L__BB0_3:
	ld.param.u64 	%rd45, [_Z14fft1DRowKernelPfS_S_ii_param_0];
	add.s32 	%r43, %r89, %r3;
	cvta.to.global.u64 	%rd18, %rd45;
	mul.wide.u32 	%rd19, %r43, 4;
	add.s64 	%rd20, %rd18, %rd19;
	ld.global.f32 	%f3, [%rd20];
	cvt.rn.f64.u32 	%fd4, %r89;
	mul.f64 	%fd5, %fd1, %fd4;
	div.rn.f64 	%fd6, %fd5, %fd2;
	cvt.rn.f32.f64 	%f4, %fd6;
	mul.f32 	%f19, %f4, 0f3F22F983;
	cvt.rni.s32.f32 	%r97, %f19;
	cvt.rn.f32.s32 	%f20, %r97;
	fma.rn.f32 	%f21, %f20, 0fBFC90FDA, %f4;
	fma.rn.f32 	%f22, %f20, 0fB3A22168, %f21;
	fma.rn.f32 	%f58, %f20, 0fA7C234C5, %f22;
	abs.f32 	%f6, %f4;
	setp.ltu.f32 	%p5, %f6, 0f47CE4780;
	mov.u32 	%r93, %r97;
	mov.f32 	%f57, %f58;
	@%p5 bra 	$L__BB0_11;
	setp.neu.f32 	%p6, %f6, 0f7F800000;
	@%p6 bra 	$L__BB0_6;
	mov.f32 	%f25, 0f00000000;
	mul.rn.f32 	%f57, %f4, %f25;
	mov.b32 	%r93, 0;
	bra.uni 	$L__BB0_11;
$L__BB0_6:
	mov.b32 	%r6, %f4;
	mov.b64 	%rd50, 0;
	mov.b32 	%r90, 0;
	mov.u64 	%rd48, %rd31;
	mov.u64 	%rd49, %rd2;
$L__BB0_7:
	.pragma "nounroll";
	ld.global.nc.u32 	%r45, [%rd48];
	shl.b32 	%r46, %r6, 8;
	or.b32  	%r47, %r46, -2147483648;
	mad.wide.u32 	%rd23, %r45, %r47, %rd50;
	shr.u64 	%rd50, %rd23, 32;
	st.local.u32 	[%rd49], %rd23;
	add.s32 	%r90, %r90, 1;
	add.s64 	%rd49, %rd49, 4;
	add.s64 	%rd48, %rd48, 4;
	setp.ne.s32 	%p7, %r90, 6;
	@%p7 bra 	$L__BB0_7;
	shr.u32 	%r48, %r6, 23;
	st.local.u32 	[%rd2+24], %rd50;
	and.b32  	%r9, %r48, 31;
	and.b32  	%r49, %r48, 224;
	add.s32 	%r50, %r49, -128;
	shr.u32 	%r51, %r50, 5;
	mul.wide.u32 	%rd24, %r51, 4;
	sub.s64 	%rd9, %rd2, %rd24;
	ld.local.u32 	%r91, [%rd9+24];
	ld.local.u32 	%r92, [%rd9+20];
	setp.eq.s32 	%p8, %r9, 0;
	@%p8 bra 	$L__BB0_10;
	shf.l.wrap.b32 	%r91, %r92, %r91, %r9;
	ld.local.u32 	%r52, [%rd9+16];
	shf.l.wrap.b32 	%r92, %r52, %r92, %r9;
$L__BB0_10:
	shr.u32 	%r53, %r91, 30;
	shf.l.wrap.b32 	%r54, %r92, %r91, 2;
	shl.b32 	%r55, %r92, 2;
	shr.u32 	%r56, %r54, 31;
	add.s32 	%r57, %r56, %r53;
	neg.s32 	%r58, %r57;
	setp.lt.s32 	%p9, %r6, 0;
	selp.b32 	%r93, %r58, %r57, %p9;
	xor.b32  	%r59, %r54, %r6;
	shr.s32 	%r60, %r54, 31;
	xor.b32  	%r61, %r60, %r54;
	xor.b32  	%r62, %r60, %r55;
	cvt.u64.u32 	%rd25, %r61;
	shl.b64 	%rd26, %rd25, 32;
	cvt.u64.u32 	%rd27, %r62;
	or.b64  	%rd28, %rd26, %rd27;
	cvt.rn.f64.s64 	%fd7, %rd28;
	mul.f64 	%fd8, %fd7, 0d3BF921FB54442D19;
	cvt.rn.f32.f64 	%f23, %fd8;
	neg.f32 	%f24, %f23;
	setp.lt.s32 	%p10, %r59, 0;
	selp.f32 	%f57, %f24, %f23, %p10;
$L__BB0_11:
	setp.ltu.f32 	%p11, %f6, 0f47CE4780;
	add.s32 	%r64, %r93, 1;
	mul.rn.f32 	%f26, %f57, %f57;
	and.b32  	%r65, %r93, 1;
	setp.eq.b32 	%p12, %r65, 1;
	selp.f32 	%f27, %f57, 0f3F800000, %p12;
	fma.rn.f32 	%f28, %f26, %f27, 0f00000000;
	fma.rn.f32 	%f29, %f26, 0f37CBAC00, 0fBAB607ED;
	selp.f32 	%f30, 0fB94D4153, %f29, %p12;
	selp.f32 	%f31, 0f3C0885E4, 0f3D2AAABB, %p12;
	fma.rn.f32 	%f32, %f30, %f26, %f31;
	selp.f32 	%f33, 0fBE2AAAA8, 0fBEFFFFFF, %p12;
	fma.rn.f32 	%f34, %f32, %f26, %f33;
	fma.rn.f32 	%f35, %f34, %f28, %f27;
	and.b32  	%r66, %r64, 2;
	setp.eq.s32 	%p13, %r66, 0;
	mov.f32 	%f36, 0f00000000;
	sub.f32 	%f37, %f36, %f35;
	selp.f32 	%f38, %f35, %f37, %p13;
	fma.rn.f32 	%f59, %f3, %f38, %f59;
	@%p11 bra 	$L__BB0_19;
	setp.neu.f32 	%p14, %f6, 0f7F800000;
	@%p14 bra 	$L__BB0_14;
	mov.f32 	%f41, 0f00000000;
	mul.rn.f32 	%f58, %f4, %f41;
	mov.b32 	%r97, 0;
	bra.uni 	$L__BB0_19;
$L__BB0_14:
	mov.b32 	%r18, %f4;
	shl.b32 	%r68, %r18, 8;
	or.b32  	%r19, %r68, -2147483648;
	mov.b64 	%rd51, 0;
	mov.b32 	%r94, 0;
$L__BB0_15:
	.pragma "nounroll";
	mul.wide.u32 	%rd30, %r94, 4;
	add.s64 	%rd32, %rd31, %rd30;
	ld.global.nc.u32 	%r69, [%rd32];
	mad.wide.u32 	%rd33, %r69, %r19, %rd51;
	shr.u64 	%rd51, %rd33, 32;
	add.s64 	%rd34, %rd1, %rd30;
	st.local.u32 	[%rd34], %rd33;
	add.s32 	%r94, %r94, 1;
	setp.ne.s32 	%p15, %r94, 6;
	@%p15 bra 	$L__BB0_15;
	shr.u32 	%r70, %r18, 23;
	st.local.u32 	[%rd1+24], %rd51;
	and.b32  	%r22, %r70, 31;
	and.b32  	%r71, %r70, 224;
	add.s32 	%r72, %r71, -128;
	shr.u32 	%r73, %r72, 5;
	mul.wide.u32 	%rd35, %r73, 4;
	sub.s64 	%rd12, %rd1, %rd35;
	ld.local.u32 	%r95, [%rd12+24];
	ld.local.u32 	%r96, [%rd12+20];
	setp.eq.s32 	%p16, %r22, 0;
	@%p16 bra 	$L__BB0_18;
	shf.l.wrap.b32 	%r95, %r96, %r95, %r22;
	ld.local.u32 	%r74, [%rd12+16];
	shf.l.wrap.b32 	%r96, %r74, %r96, %r22;
$L__BB0_18:
	shr.u32 	%r75, %r95, 30;
	shf.l.wrap.b32 	%r76, %r96, %r95, 2;
	shl.b32 	%r77, %r96, 2;
	shr.u32 	%r78, %r76, 31;
	add.s32 	%r79, %r78, %r75;
	neg.s32 	%r80, %r79;
	setp.lt.s32 	%p17, %r18, 0;
	selp.b32 	%r97, %r80, %r79, %p17;
	xor.b32  	%r81, %r76, %r18;
	shr.s32 	%r82, %r76, 31;
	xor.b32  	%r83, %r82, %r76;
	xor.b32  	%r84, %r82, %r77;
	cvt.u64.u32 	%rd36, %r83;
	shl.b64 	%rd37, %rd36, 32;
	cvt.u64.u32 	%rd38, %r84;
	or.b64  	%rd39, %rd37, %rd38;
	cvt.rn.f64.s64 	%fd9, %rd39;
	mul.f64 	%fd10, %fd9, 0d3BF921FB54442D19;
	cvt.rn.f32.f64 	%f39, %fd10;
	neg.f32 	%f40, %f39;
	setp.lt.s32 	%p18, %r81, 0;
	selp.f32 	%f58, %f40, %f39, %p18;
$L__BB0_19:
	mul.rn.f32 	%f42, %f58, %f58;
	and.b32  	%r86, %r97, 1;
	setp.eq.b32 	%p19, %r86, 1;
	selp.f32 	%f43, 0f3F800000, %f58, %p19;
	fma.rn.f32 	%f44, %f42, %f43, 0f00000000;
	fma.rn.f32 	%f45, %f42, 0f37CBAC00, 0fBAB607ED;
	selp.f32 	%f46, %f45, 0fB94D4153, %p19;
	selp.f32 	%f47, 0f3D2AAABB, 0f3C0885E4, %p19;
	fma.rn.f32 	%f48, %f46, %f42, %f47;
	selp.f32 	%f49, 0fBEFFFFFF, 0fBE2AAAA8, %p19;
	fma.rn.f32 	%f50, %f48, %f42, %f49;
	fma.rn.f32 	%f51, %f50, %f44, %f43;
	and.b32  	%r87, %r97, 2;
	setp.eq.s32 	%p20, %r87, 0;
	mov.f32 	%f52, 0f00000000;
	sub.f32 	%f53, %f52, %f51;
	selp.f32 	%f54, %f51, %f53, %p20;
	fma.rn.f32 	%f60, %f3, %f54, %f60;
	add.s32 	%r89, %r89, 1;
	setp.ne.s32 	%p21, %r89, %r32;
	@%p21 bra 	$L__BB0_3;
$L__BB0_20:
	ld.param.u64 	%rd47, [_Z14fft1DRowKernelPfS_S_ii_param_2];
	ld.param.u64 	%rd46, [_Z14fft1DRowKernelPfS_S_ii_param_1];
	mad.lo.s32 	%r88, %r32, %r41, %r1;
	cvta.to.global.u64 	%rd40, %rd46;
	mul.wide.s32 	%rd41, %r88, 4;
	add.s64 	%rd42, %rd40, %rd41;
	st.global.f32 	[%rd42], %f59;
	cvta.to.global.u64 	%rd43, %rd47;
	add.s64 	%rd44, %rd43, %rd41;
	st.global.f32 	[%rd44], %f60;
$L__BB0_21:
	ret;

}
	// .globl	_Z14fft1DColKernelPfS_S_ii
.visible .entry _Z14fft1DColKernelPfS_S_ii(
	.param .u64 .ptr .align 1 _Z14fft1DColKernelPfS_S_ii_param_0,
	.param .u64 .ptr .align 1 _Z14fft1DColKernelPfS_S_ii_param_1,
	.param .u64 .ptr .align 1 _Z14fft1DColKernelPfS_S_ii_param_2,
	.param .u32 _Z14fft1DColKernelPfS_S_ii_param_3,
	.param .u32 _Z14fft1DColKernelPfS_S_ii_param_4
)
{
	.local .align 4 .b8 	__local_depot1[28];
	.reg .b64 	%SP;
	.reg .b64 	%SPL;
	.reg .pred 	%p<21>;
	.reg .b32 	%r<95>;
	.reg .b32 	%f<56>;
	.reg .b64 	%rd<52>;
	.reg .b64 	%fd<11>;

	mov.u64 	%SPL, __local_depot1;
	ld.param.u32 	%r31, [_Z14fft1DColKernelPfS_S_ii_param_3];
	ld.param.u32 	%r32, [_Z14fft1DColKernelPfS_S_ii_param_4];
	add.u64 	%rd1, %SPL, 0;
	add.u64 	%rd2, %SPL, 0;
	mov.u32 	%r33, %tid.y;
	mov.u32 	%r34, %ntid.y;
	mov.u32 	%r35, %ctaid.y;
	mad.lo.s32 	%r1, %r34, %r35, %r33;
	mov.u32 	%r36, %tid.x;
	mov.u32 	%r37, %ntid.x;
	mov.u32 	%r38, %ctaid.x;
	mad.lo.s32 	%r2, %r37, %r38, %r36;
	setp.ge.s32 	%p1, %r1, %r32;
	setp.ge.s32 	%p2, %r2, %r31;
	or.pred  	%p3, %p2, %p1;
	@%p3 bra 	$L__BB1_20;
	cvt.rn.f64.u32 	%fd3, %r1;
	mul.f64 	%fd1, %fd3, 0dC01921FB54442D18;
	cvt.rn.f64.u32 	%fd2, %r32;
	mov.f32 	%f52, 0f00000000;
	mov.b32 	%r86, 0;
	mov.u64 	%rd31, __cudart_i2opi_f;
	mov.f32 	%f53, %f52;
$L__BB1_2:
	ld.param.u64 	%rd45, [_Z14fft1DColKernelPfS_S_ii_param_0];
	mad.lo.s32 	%r40, %r86, %r31, %r2;
	cvta.to.global.u64 	%rd18, %rd45;
	mul.wide.s32 	%rd19, %r40, 4;
	add.s64 	%rd20, %rd18, %rd19;
	ld.global.f32 	%f3, [%rd20];
	cvt.rn.f64.u32 	%fd4, %r86;
	mul.f64 	%fd5, %fd1, %fd4;
	div.rn.f64 	%fd6, %fd5, %fd2;
	cvt.rn.f32.f64 	%f4, %fd6;
	mul.f32 	%f16, %f4, 0f3F22F983;
	cvt.rni.s32.f32 	%r94, %f16;
	cvt.rn.f32.s32 	%f17, %r94;
	fma.rn.f32 	%f18, %f17, 0fBFC90FDA, %f4;
	fma.rn.f32 	%f19, %f17, 0fB3A22168, %f18;
	fma.rn.f32 	%f55, %f17, 0fA7C234C5, %f19;
	abs.f32 	%f6, %f4;
	setp.ltu.f32 	%p4, %f6, 0f47CE4780;
	mov.u32 	%r90, %r94;
	mov.f32 	%f54, %f55;
	@%p4 bra 	$L__BB1_10;
	setp.neu.f32 	%p5, %f6, 0f7F800000;
	@%p5 bra 	$L__BB1_5;
	mov.f32 	%f22, 0f00000000;
	mul.rn.f32 	%f54, %f4, %f22;
	mov.b32 	%r90, 0;
	bra.uni 	$L__BB1_10;
$L__BB1_5:
	mov.b32 	%r5, %f4;
	mov.b64 	%rd50, 0;
	mov.b32 	%r87, 0;
	mov.u64 	%rd48, __cudart_i2opi_f;
	mov.u64 	%rd49, %rd2;
$L__BB1_6:
	.pragma "nounroll";
	ld.global.nc.u32 	%r42, [%rd48];
	shl.b32 	%r43, %r5, 8;
	or.b32  	%r44, %r43, -2147483648;
	mad.wide.u32 	%rd23, %r42, %r44, %rd50;
	shr.u64 	%rd50, %rd23, 32;
	st.local.u32 	[%rd49], %rd23;
	add.s32 	%r87, %r87, 1;
	add.s64 	%rd49, %rd49, 4;
	add.s64 	%rd48, %rd48, 4;
	setp.ne.s32 	%p6, %r87, 6;
	@%p6 bra 	$L__BB1_6;
	shr.u32 	%r45, %r5, 23;
	st.local.u32 	[%rd2+24], %rd50;
	and.b32  	%r8, %r45, 31;
	and.b32  	%r46, %r45, 224;
	add.s32 	%r47, %r46, -128;
	shr.u32 	%r48, %r47, 5;
	mul.wide.u32 	%rd24, %r48, 4;
	sub.s64 	%rd9, %rd2, %rd24;
	ld.local.u32 	%r88, [%rd9+24];
	ld.local.u32 	%r89, [%rd9+20];
	setp.eq.s32 	%p7, %r8, 0;
	@%p7 bra 	$L__BB1_9;
	shf.l.wrap.b32 	%r88, %r89, %r88, %r8;
	ld.local.u32 	%r49, [%rd9+16];
	shf.l.wrap.b32 	%r89, %r49, %r89, %r8;
$L__BB1_9:
	shr.u32 	%r50, %r88, 30;
	shf.l.wrap.b32 	%r51, %r89, %r88, 2;
	shl.b32 	%r52, %r89, 2;
	shr.u32 	%r53, %r51, 31;
	add.s32 	%r54, %r53, %r50;
	neg.s32 	%r55, %r54;
	setp.lt.s32 	%p8, %r5, 0;
	selp.b32 	%r90, %r55, %r54, %p8;
	xor.b32  	%r56, %r51, %r5;
	shr.s32 	%r57, %r51, 31;
	xor.b32  	%r58, %r57, %r51;
	xor.b32  	%r59, %r57, %r52;
	cvt.u64.u32 	%rd25, %r58;
	shl.b64 	%rd26, %rd25, 32;
	cvt.u64.u32 	%rd27, %r59;
	or.b64  	%rd28, %rd26, %rd27;
	cvt.rn.f64.s64 	%fd7, %rd28;
	mul.f64 	%fd8, %fd7, 0d3BF921FB54442D19;
	cvt.rn.f32.f64 	%f20, %fd8;
	neg.f32 	%f21, %f20;
	setp.lt.s32 	%p9, %r56, 0;
	selp.f32 	%f54, %f21, %f20, %p9;
$L__BB1_10:
	setp.ltu.f32 	%p10, %f6, 0f47CE4780;
	add.s32 	%r61, %r90, 1;
	mul.rn.f32 	%f23, %f54, %f54;
	and.b32  	%r62, %r90, 1;
	setp.eq.b32 	%p11, %r62, 1;
	selp.f32 	%f24, %f54, 0f3F800000, %p11;
	fma.rn.f32 	%f25, %f23, %f24, 0f00000000;
	fma.rn.f32 	%f26, %f23, 0f37CBAC00, 0fBAB607ED;
	selp.f32 	%f27, 0fB94D4153, %f26, %p11;
	selp.f32 	%f28, 0f3C0885E4, 0f3D2AAABB, %p11;
	fma.rn.f32 	%f29, %f27, %f23, %f28;
	selp.f32 	%f30, 0fBE2AAAA8, 0fBEFFFFFF, %p11;
	fma.rn.f32 	%f31, %f29, %f23, %f30;
	fma.rn.f32 	%f32, %f31, %f25, %f24;
	and.b32  	%r63, %r61, 2;
	setp.eq.s32 	%p12, %r63, 0;
	mov.f32 	%f33, 0f00000000;
	sub.f32 	%f34, %f33, %f32;
	selp.f32 	%f35, %f32, %f34, %p12;
	fma.rn.f32 	%f53, %f3, %f35, %f53;
	@%p10 bra 	$L__BB1_18;
	setp.neu.f32 	%p13, %f6, 0f7F800000;
	@%p13 bra 	$L__BB1_13;
	mov.f32 	%f38, 0f00000000;
	mul.rn.f32 	%f55, %f4, %f38;
	mov.b32 	%r94, 0;
	bra.uni 	$L__BB1_18;
$L__BB1_13:
	mov.b32 	%r17, %f4;
	shl.b32 	%r65, %r17, 8;
	or.b32  	%r18, %r65, -2147483648;
	mov.b64 	%rd51, 0;
	mov.b32 	%r91, 0;
$L__BB1_14:
	.pragma "nounroll";
	mul.wide.u32 	%rd30, %r91, 4;
	add.s64 	%rd32, %rd31, %rd30;
	ld.global.nc.u32 	%r66, [%rd32];
	mad.wide.u32 	%rd33, %r66, %r18, %rd51;
	shr.u64 	%rd51, %rd33, 32;
	add.s64 	%rd34, %rd1, %rd30;
	st.local.u32 	[%rd34], %rd33;
	add.s32 	%r91, %r91, 1;
	setp.ne.s32 	%p14, %r91, 6;
	@%p14 bra 	$L__BB1_14;
	shr.u32 	%r67, %r17, 23;
	st.local.u32 	[%rd1+24], %rd51;
	and.b32  	%r21, %r67, 31;
	and.b32  	%r68, %r67, 224;
	add.s32 	%r69, %r68, -128;
	shr.u32 	%r70, %r69, 5;
	mul.wide.u32 	%rd35, %r70, 4;
	sub.s64 	%rd12, %rd1, %rd35;
	ld.local.u32 	%r92, [%rd12+24];
	ld.local.u32 	%r93, [%rd12+20];
	setp.eq.s32 	%p15, %r21, 0;
	@%p15 bra 	$L__BB1_17;
	shf.l.wrap.b32 	%r92, %r93, %r92, %r21;
	ld.local.u32 	%r71, [%rd12+16];
	shf.l.wrap.b32 	%r93, %r71, %r93, %r21;
$L__BB1_17:
	shr.u32 	%r72, %r92, 30;
	shf.l.wrap.b32 	%r73, %r93, %r92, 2;
	shl.b32 	%r74, %r93, 2;
	shr.u32 	%r75, %r73, 31;
	add.s32 	%r76, %r75, %r72;
	neg.s32 	%r77, %r76;
	setp.lt.s32 	%p16, %r17, 0;
	selp.b32 	%r94, %r77, %r76, %p16;
	xor.b32  	%r78, %r73, %r17;
	shr.s32 	%r79, %r73, 31;
	xor.b32  	%r80, %r79, %r73;
	xor.b32  	%r81, %r79, %r74;
	cvt.u64.u32 	%rd36, %r80;
	shl.b64 	%rd37, %rd36, 32;
	cvt.u64.u32 	%rd38, %r81;
	or.b64  	%rd39, %rd37, %rd38;
	cvt.rn.f64.s64 	%fd9, %rd39;
	mul.f64 	%fd10, %fd9, 0d3BF921FB54442D19;
	cvt.rn.f32.f64 	%f36, %fd10;
	neg.f32 	%f37, %f36;
	setp.lt.s32 	%p17, %r78, 0;
	selp.f32 	%f55, %f37, %f36, %p17;
$L__BB1_18:
	mul.rn.f32 	%f39, %f55, %f55;
	and.b32  	%r83, %r94, 1;
	setp.eq.b32 	%p18, %r83, 1;
	selp.f32 	%f40, 0f3F800000, %f55, %p18;
	fma.rn.f32 	%f41, %f39, %f40, 0f00000000;
	fma.rn.f32 	%f42, %f39, 0f37CBAC00, 0fBAB607ED;
	selp.f32 	%f43, %f42, 0fB94D4153, %p18;
	selp.f32 	%f44, 0f3D2AAABB, 0f3C0885E4, %p18;
	fma.rn.f32 	%f45, %f43, %f39, %f44;
	selp.f32 	%f46, 0fBEFFFFFF, 0fBE2AAAA8, %p18;
	fma.rn.f32 	%f47, %f45, %f39, %f46;
	fma.rn.f32 	%f48, %f47, %f41, %f40;
	and.b32  	%r84, %r94, 2;
	setp.eq.s32 	%p19, %r84, 0;
	mov.f32 	%f49, 0f00000000;
	sub.f32 	%f50, %f49, %f48;
	selp.f32 	%f51, %f48, %f50, %p19;
	fma.rn.f32 	%f52, %f3, %f51, %f52;
	add.s32 	%r86, %r86, 1;
	setp.ne.s32 	%p20, %r86, %r32;
	@%p20 bra 	$L__BB1_2;
	ld.param.u64 	%rd47, [_Z14fft1DColKernelPfS_S_ii_param_2];
	ld.param.u64 	%rd46, [_Z14fft1DColKernelPfS_S_ii_param_1];
	mad.lo.s32 	%r85, %r31, %r1, %r2;
	cvta.to.global.u64 	%rd40, %rd46;
	mul.wide.s32 	%rd41, %r85, 4;
	add.s64 	%rd42, %rd40, %rd41;
	st.global.f32 	[%rd42], %f53;
	cvta.to.global.u64 	%rd43, %rd47;
	add.s64 	%rd44, %rd43, %rd41;
	st.global.f32 	[%rd44], %f52;
$L__BB1_20:
	ret;

}
	// .globl	_Z15ifft1DRowKernelPfS_S_ii
.visible .entry _Z15ifft1DRowKernelPfS_S_ii(
	.param .u64 .ptr .align 1 _Z15ifft1DRowKernelPfS_S_ii_param_0,
	.param .u64 .ptr .align 1 _Z15ifft1DRowKernelPfS_S_ii_param_1,
	.param .u64 .ptr .align 1 _Z15ifft1DRowKernelPfS_S_ii_param_2,
	.param .u32 _Z15ifft1DRowKernelPfS_S_ii_param_3,
	.param .u32 _Z15ifft1DRowKernelPfS_S_ii_param_4
)
{
	.local .align 4 .b8 	__local_depot2[28];
	.reg .b64 	%SP;
	.reg .b64 	%SPL;
	.reg .pred 	%p<22>;
	.reg .b32 	%r<98>;
	.reg .b32 	%f<60>;
	.reg .b64 	%rd<52>;
	.reg .b64 	%fd<11>;

	mov.u64 	%SPL, __local_depot2;
	ld.param.u32 	%r32, [_Z15ifft1DRowKernelPfS_S_ii_param_3];
	ld.param.u32 	%r33, [_Z15ifft1DRowKernelPfS_S_ii_param_4];
	add.u64 	%rd1, %SPL, 0;
	add.u64 	%rd2, %SPL, 0;
	mov.u32 	%r35, %tid.x;
	mov.u32 	%r36, %ctaid.x;
	mov.u32 	%r37, %ntid.x;
	mad.lo.s32 	%r1, %r36, %r37, %r35;
	mov.u32 	%r38, %tid.y;
	mov.u32 	%r39, %ctaid.y;
	mov.u32 	%r40, %ntid.y;
	mad.lo.s32 	%r41, %r39, %r40, %r38;
	setp.ge.s32 	%p1, %r1, %r32;
	setp.ge.s32 	%p2, %r41, %r33;
	or.pred  	%p3, %p1, %p2;
	@%p3 bra 	$L__BB2_21;
	setp.lt.s32 	%p4, %r32, 1;
	mov.f32 	%f59, 0f00000000;
	@%p4 bra 	$L__BB2_20;
	mul.lo.s32 	%r3, %r32, %r41;
	cvt.rn.f64.s32 	%fd3, %r1;
	mul.f64 	%fd1, %fd3, 0d401921FB54442D18;
	cvt.rn.f64.u32 	%fd2, %r32;
	mov.f32 	%f59, 0f00000000;
	mov.b32 	%r89, 0;
	mov.u64 	%rd33, __cudart_i2opi_f;
$L__BB2_3:
	ld.param.u64 	%rd46, [_Z15ifft1DRowKernelPfS_S_ii_param_1];
	ld.param.u64 	%rd45, [_Z15ifft1DRowKernelPfS_S_ii_param_0];
	add.s32 	%r43, %r89, %r3;
	cvta.to.global.u64 	%rd18, %rd45;
	mul.wide.u32 	%rd19, %r43, 4;
	add.s64 	%rd20, %rd18, %rd19;
	ld.global.f32 	%f2, [%rd20];
	cvta.to.global.u64 	%rd21, %rd46;
	add.s64 	%rd22, %rd21, %rd19;
	ld.global.f32 	%f3, [%rd22];
	cvt.rn.f64.u32 	%fd4, %r89;
	mul.f64 	%fd5, %fd1, %fd4;
	div.rn.f64 	%fd6, %fd5, %fd2;
	cvt.rn.f32.f64 	%f4, %fd6;
	mul.f32 	%f18, %f4, 0f3F22F983;
	cvt.rni.s32.f32 	%r97, %f18;
	cvt.rn.f32.s32 	%f19, %r97;
	fma.rn.f32 	%f20, %f19, 0fBFC90FDA, %f4;
	fma.rn.f32 	%f21, %f19, 0fB3A22168, %f20;
	fma.rn.f32 	%f58, %f19, 0fA7C234C5, %f21;
	abs.f32 	%f6, %f4;
	setp.ltu.f32 	%p5, %f6, 0f47CE4780;
	mov.u32 	%r93, %r97;
	mov.f32 	%f57, %f58;
	@%p5 bra 	$L__BB2_11;
	setp.neu.f32 	%p6, %f6, 0f7F800000;
	@%p6 bra 	$L__BB2_6;
	mov.f32 	%f24, 0f00000000;
	mul.rn.f32 	%f57, %f4, %f24;
	mov.b32 	%r93, 0;
	bra.uni 	$L__BB2_11;
$L__BB2_6:
	mov.b32 	%r6, %f4;
	mov.b64 	%rd50, 0;
	mov.b32 	%r90, 0;
	mov.u64 	%rd48, __cudart_i2opi_f;
	mov.u64 	%rd49, %rd2;
$L__BB2_7:
	.pragma "nounroll";
	ld.global.nc.u32 	%r45, [%rd48];
	shl.b32 	%r46, %r6, 8;
	or.b32  	%r47, %r46, -2147483648;
	mad.wide.u32 	%rd25, %r45, %r47, %rd50;
	shr.u64 	%rd50, %rd25, 32;
	st.local.u32 	[%rd49], %rd25;
	add.s32 	%r90, %r90, 1;
	add.s64 	%rd49, %rd49, 4;
	add.s64 	%rd48, %rd48, 4;
	setp.ne.s32 	%p7, %r90, 6;
	@%p7 bra 	$L__BB2_7;
	shr.u32 	%r48, %r6, 23;
	st.local.u32 	[%rd2+24], %rd50;
	and.b32  	%r9, %r48, 31;
	and.b32  	%r49, %r48, 224;
	add.s32 	%r50, %r49, -128;
	shr.u32 	%r51, %r50, 5;
	mul.wide.u32 	%rd26, %r51, 4;
	sub.s64 	%rd9, %rd2, %rd26;
	ld.local.u32 	%r91, [%rd9+24];
	ld.local.u32 	%r92, [%rd9+20];
	setp.eq.s32 	%p8, %r9, 0;
	@%p8 bra 	$L__BB2_10;
	shf.l.wrap.b32 	%r91, %r92, %r91, %r9;
	ld.local.u32 	%r52, [%rd9+16];
	shf.l.wrap.b32 	%r92, %r52, %r92, %r9;
$L__BB2_10:
	shr.u32 	%r53, %r91, 30;
	shf.l.wrap.b32 	%r54, %r92, %r91, 2;
	shl.b32 	%r55, %r92, 2;
	shr.u32 	%r56, %r54, 31;
	add.s32 	%r57, %r56, %r53;
	neg.s32 	%r58, %r57;
	setp.lt.s32 	%p9, %r6, 0;
	selp.b32 	%r93, %r58, %r57, %p9;
	xor.b32  	%r59, %r54, %r6;
	shr.s32 	%r60, %r54, 31;
	xor.b32  	%r61, %r60, %r54;
	xor.b32  	%r62, %r60, %r55;
	cvt.u64.u32 	%rd27, %r61;
	shl.b64 	%rd28, %rd27, 32;
	cvt.u64.u32 	%rd29, %r62;
	or.b64  	%rd30, %rd28, %rd29;
	cvt.rn.f64.s64 	%fd7, %rd30;
	mul.f64 	%fd8, %fd7, 0d3BF921FB54442D19;
	cvt.rn.f32.f64 	%f22, %fd8;
	neg.f32 	%f23, %f22;
	setp.lt.s32 	%p10, %r59, 0;
	selp.f32 	%f57, %f23, %f22, %p10;
$L__BB2_11:
	setp.ltu.f32 	%p11, %f6, 0f47CE4780;
	add.s32 	%r64, %r93, 1;
	mul.rn.f32 	%f25, %f57, %f57;
	and.b32  	%r65, %r93, 1;
	setp.eq.b32 	%p12, %r65, 1;
	selp.f32 	%f26, %f57, 0f3F800000, %p12;
	fma.rn.f32 	%f27, %f25, %f26, 0f00000000;
	fma.rn.f32 	%f28, %f25, 0f37CBAC00, 0fBAB607ED;
	selp.f32 	%f29, 0fB94D4153, %f28, %p12;
	selp.f32 	%f30, 0f3C0885E4, 0f3D2AAABB, %p12;
	fma.rn.f32 	%f31, %f29, %f25, %f30;
	selp.f32 	%f32, 0fBE2AAAA8, 0fBEFFFFFF, %p12;
	fma.rn.f32 	%f33, %f31, %f25, %f32;
	fma.rn.f32 	%f34, %f33, %f27, %f26;
	and.b32  	%r66, %r64, 2;
	setp.eq.s32 	%p13, %r66, 0;
	mov.f32 	%f35, 0f00000000;
	sub.f32 	%f36, %f35, %f34;
	selp.f32 	%f37, %f34, %f36, %p13;
	mul.f32 	%f10, %f2, %f37;
	@%p11 bra 	$L__BB2_19;
	setp.neu.f32 	%p14, %f6, 0f7F800000;
	@%p14 bra 	$L__BB2_14;
	mov.f32 	%f40, 0f00000000;
	mul.rn.f32 	%f58, %f4, %f40;
	mov.b32 	%r97, 0;
	bra.uni 	$L__BB2_19;
$L__BB2_14:
	mov.b32 	%r18, %f4;
	shl.b32 	%r68, %r18, 8;
	or.b32  	%r19, %r68, -2147483648;
	mov.b64 	%rd51, 0;
	mov.b32 	%r94, 0;
$L__BB2_15:
	.pragma "nounroll";
	mul.wide.u32 	%rd32, %r94, 4;
	add.s64 	%rd34, %rd33, %rd32;
	ld.global.nc.u32 	%r69, [%rd34];
	mad.wide.u32 	%rd35, %r69, %r19, %rd51;
	shr.u64 	%rd51, %rd35, 32;
	add.s64 	%rd36, %rd1, %rd32;
	st.local.u32 	[%rd36], %rd35;
	add.s32 	%r94, %r94, 1;
	setp.ne.s32 	%p15, %r94, 6;
	@%p15 bra 	$L__BB2_15;
	shr.u32 	%r70, %r18, 23;
	st.local.u32 	[%rd1+24], %rd51;
	and.b32  	%r22, %r70, 31;
	and.b32  	%r71, %r70, 224;
	add.s32 	%r72, %r71, -128;
	shr.u32 	%r73, %r72, 5;
	mul.wide.u32 	%rd37, %r73, 4;
	sub.s64 	%rd12, %rd1, %rd37;
	ld.local.u32 	%r95, [%rd12+24];
	ld.local.u32 	%r96, [%rd12+20];
	setp.eq.s32 	%p16, %r22, 0;
	@%p16 bra 	$L__BB2_18;
	shf.l.wrap.b32 	%r95, %r96, %r95, %r22;
	ld.local.u32 	%r74, [%rd12+16];
	shf.l.wrap.b32 	%r96, %r74, %r96, %r22;
$L__BB2_18:
	shr.u32 	%r75, %r95, 30;
	shf.l.wrap.b32 	%r76, %r96, %r95, 2;
	shl.b32 	%r77, %r96, 2;
	shr.u32 	%r78, %r76, 31;
	add.s32 	%r79, %r78, %r75;
	neg.s32 	%r80, %r79;
	setp.lt.s32 	%p17, %r18, 0;
	selp.b32 	%r97, %r80, %r79, %p17;
	xor.b32  	%r81, %r76, %r18;
	shr.s32 	%r82, %r76, 31;
	xor.b32  	%r83, %r82, %r76;
	xor.b32  	%r84, %r82, %r77;
	cvt.u64.u32 	%rd38, %r83;
	shl.b64 	%rd39, %rd38, 32;
	cvt.u64.u32 	%rd40, %r84;
	or.b64  	%rd41, %rd39, %rd40;
	cvt.rn.f64.s64 	%fd9, %rd41;
	mul.f64 	%fd10, %fd9, 0d3BF921FB54442D19;
	cvt.rn.f32.f64 	%f38, %fd10;
	neg.f32 	%f39, %f38;
	setp.lt.s32 	%p18, %r81, 0;
	selp.f32 	%f58, %f39, %f38, %p18;
$L__BB2_19:
	mul.rn.f32 	%f41, %f58, %f58;
	and.b32  	%r86, %r97, 1;
	setp.eq.b32 	%p19, %r86, 1;
	selp.f32 	%f42, 0f3F800000, %f58, %p19;
	fma.rn.f32 	%f43, %f41, %f42, 0f00000000;
	fma.rn.f32 	%f44, %f41, 0f37CBAC00, 0fBAB607ED;
	selp.f32 	%f45, %f44, 0fB94D4153, %p19;
	selp.f32 	%f46, 0f3D2AAABB, 0f3C0885E4, %p19;
	fma.rn.f32 	%f47, %f45, %f41, %f46;
	selp.f32 	%f48, 0fBEFFFFFF, 0fBE2AAAA8, %p19;
	fma.rn.f32 	%f49, %f47, %f41, %f48;
	fma.rn.f32 	%f50, %f49, %f43, %f42;
	and.b32  	%r87, %r97, 2;
	setp.eq.s32 	%p20, %r87, 0;
	mov.f32 	%f51, 0f00000000;
	sub.f32 	%f52, %f51, %f50;
	selp.f32 	%f53, %f50, %f52, %p20;
	mul.f32 	%f54, %f3, %f53;
	sub.f32 	%f55, %f10, %f54;
	add.f32 	%f59, %f59, %f55;
	add.s32 	%r89, %r89, 1;
	setp.ne.s32 	%p21, %r89, %r32;
	@%p21 bra 	$L__BB2_3;
$L__BB2_20:
	ld.param.u64 	%rd47, [_Z15ifft1DRowKernelPfS_S_ii_param_2];
	mad.lo.s32 	%r88, %r32, %r41, %r1;
	cvta.to.global.u64 	%rd42, %rd47;
	mul.wide.s32 	%rd43, %r88, 4;
	add.s64 	%rd44, %rd42, %rd43;
	st.global.f32 	[%rd44], %f59;
$L__BB2_21:
	ret;

}
	// .globl	_Z15ifft1DColKernelPfS_S_ii
.visible .entry _Z15ifft1DColKernelPfS_S_ii(
	.param .u64 .ptr .align 1 _Z15ifft1DColKernelPfS_S_ii_param_0,
	.param .u64 .ptr .align 1 _Z15ifft1DColKernelPfS_S_ii_param_1,
	.param .u64 .ptr .align 1 _Z15ifft1DColKernelPfS_S_ii_param_2,
	.param .u32 _Z15ifft1DColKernelPfS_S_ii_param_3,
	.param .u32 _Z15ifft1DColKernelPfS_S_ii_param_4
)
{
	.local .align 4 .b8 	__local_depot3[28];
	.reg .b64 	%SP;
	.reg .b64 	%SPL;
	.reg .pred 	%p<21>;
	.reg .b32 	%r<97>;
	.reg .b32 	%f<57>;
	.reg .b64 	%rd<52>;
	.reg .b64 	%fd<11>;

	mov.u64 	%SPL, __local_depot3;
	ld.param.u32 	%r31, [_Z15ifft1DColKernelPfS_S_ii_param_3];
	ld.param.u32 	%r33, [_Z15ifft1DColKernelPfS_S_ii_param_4];
	add.u64 	%rd1, %SPL, 0;
	add.u64 	%rd2, %SPL, 0;
	mov.u32 	%r34, %tid.x;
	mov.u32 	%r35, %ctaid.x;
	mov.u32 	%r36, %ntid.x;
	mad.lo.s32 	%r1, %r35, %r36, %r34;
	mov.u32 	%r37, %tid.y;
	mov.u32 	%r38, %ctaid.y;
	mov.u32 	%r39, %ntid.y;
	mad.lo.s32 	%r40, %r38, %r39, %r37;
	setp.ge.s32 	%p1, %r1, %r31;
	setp.ge.s32 	%p2, %r40, %r33;
	or.pred  	%p3, %p1, %p2;
	@%p3 bra 	$L__BB3_20;
	cvt.rn.f64.u32 	%fd3, %r40;
	mul.f64 	%fd1, %fd3, 0d401921FB54442D18;
	cvt.rn.f64.u32 	%fd2, %r33;
	mov.f32 	%f54, 0f00000000;
	mov.b32 	%r88, 0;
	mov.u64 	%rd33, __cudart_i2opi_f;
$L__BB3_2:
	ld.param.u64 	%rd46, [_Z15ifft1DColKernelPfS_S_ii_param_1];
	ld.param.u64 	%rd45, [_Z15ifft1DColKernelPfS_S_ii_param_0];
	mad.lo.s32 	%r42, %r88, %r31, %r1;
	cvta.to.global.u64 	%rd18, %rd45;
	mul.wide.s32 	%rd19, %r42, 4;
	add.s64 	%rd20, %rd18, %rd19;
	ld.global.f32 	%f2, [%rd20];
	cvta.to.global.u64 	%rd21, %rd46;
	add.s64 	%rd22, %rd21, %rd19;
	ld.global.f32 	%f3, [%rd22];
	cvt.rn.f64.u32 	%fd4, %r88;
	mul.f64 	%fd5, %fd1, %fd4;
	div.rn.f64 	%fd6, %fd5, %fd2;
	cvt.rn.f32.f64 	%f4, %fd6;
	mul.f32 	%f16, %f4, 0f3F22F983;
	cvt.rni.s32.f32 	%r96, %f16;
	cvt.rn.f32.s32 	%f17, %r96;
	fma.rn.f32 	%f18, %f17, 0fBFC90FDA, %f4;
	fma.rn.f32 	%f19, %f17, 0fB3A22168, %f18;
	fma.rn.f32 	%f56, %f17, 0fA7C234C5, %f19;
	abs.f32 	%f6, %f4;
	setp.ltu.f32 	%p4, %f6, 0f47CE4780;
	mov.u32 	%r92, %r96;
	mov.f32 	%f55, %f56;
	@%p4 bra 	$L__BB3_10;
	setp.neu.f32 	%p5, %f6, 0f7F800000;
	@%p5 bra 	$L__BB3_5;
	mov.f32 	%f22, 0f00000000;
	mul.rn.f32 	%f55, %f4, %f22;
	mov.b32 	%r92, 0;
	bra.uni 	$L__BB3_10;
$L__BB3_5:
	mov.b32 	%r5, %f4;
	mov.b64 	%rd50, 0;
	mov.b32 	%r89, 0;
	mov.u64 	%rd48, __cudart_i2opi_f;
	mov.u64 	%rd49, %rd2;
$L__BB3_6:
	.pragma "nounroll";
	ld.global.nc.u32 	%r44, [%rd48];
	shl.b32 	%r45, %r5, 8;
	or.b32  	%r46, %r45, -2147483648;
	mad.wide.u32 	%rd25, %r44, %r46, %rd50;
	shr.u64 	%rd50, %rd25, 32;
	st.local.u32 	[%rd49], %rd25;
	add.s32 	%r89, %r89, 1;
	add.s64 	%rd49, %rd49, 4;
	add.s64 	%rd48, %rd48, 4;
	setp.ne.s32 	%p6, %r89, 6;
	@%p6 bra 	$L__BB3_6;
	shr.u32 	%r47, %r5, 23;
	st.local.u32 	[%rd2+24], %rd50;
	and.b32  	%r8, %r47, 31;
	and.b32  	%r48, %r47, 224;
	add.s32 	%r49, %r48, -128;
	shr.u32 	%r50, %r49, 5;
	mul.wide.u32 	%rd26, %r50, 4;
	sub.s64 	%rd9, %rd2, %rd26;
	ld.local.u32 	%r90, [%rd9+24];
	ld.local.u32 	%r91, [%rd9+20];
	setp.eq.s32 	%p7, %r8, 0;
	@%p7 bra 	$L__BB3_9;
	shf.l.wrap.b32 	%r90, %r91, %r90, %r8;
	ld.local.u32 	%r51, [%rd9+16];
	shf.l.wrap.b32 	%r91, %r51, %r91, %r8;
$L__BB3_9:
	shr.u32 	%r52, %r90, 30;
	shf.l.wrap.b32 	%r53, %r91, %r90, 2;
	shl.b32 	%r54, %r91, 2;
	shr.u32 	%r55, %r53, 31;
	add.s32 	%r56, %r55, %r52;
	neg.s32 	%r57, %r56;
	setp.lt.s32 	%p8, %r5, 0;
	selp.b32 	%r92, %r57, %r56, %p8;
	xor.b32  	%r58, %r53, %r5;
	shr.s32 	%r59, %r53, 31;
	xor.b32  	%r60, %r59, %r53;
	xor.b32  	%r61, %r59, %r54;
	cvt.u64.u32 	%rd27, %r60;
	shl.b64 	%rd28, %rd27, 32;
	cvt.u64.u32 	%rd29, %r61;
	or.b64  	%rd30, %rd28, %rd29;
	cvt.rn.f64.s64 	%fd7, %rd30;
	mul.f64 	%fd8, %fd7, 0d3BF921FB54442D19;
	cvt.rn.f32.f64 	%f20, %fd8;
	neg.f32 	%f21, %f20;
	setp.lt.s32 	%p9, %r58, 0;
	selp.f32 	%f55, %f21, %f20, %p9;
$L__BB3_10:
	setp.ltu.f32 	%p10, %f6, 0f47CE4780;
	add.s32 	%r63, %r92, 1;
	mul.rn.f32 	%f23, %f55, %f55;
	and.b32  	%r64, %r92, 1;
	setp.eq.b32 	%p11, %r64, 1;
	selp.f32 	%f24, %f55, 0f3F800000, %p11;
	fma.rn.f32 	%f25, %f23, %f24, 0f00000000;
	fma.rn.f32 	%f26, %f23, 0f37CBAC00, 0fBAB607ED;
	selp.f32 	%f27, 0fB94D4153, %f26, %p11;
	selp.f32 	%f28, 0f3C0885E4, 0f3D2AAABB, %p11;
	fma.rn.f32 	%f29, %f27, %f23, %f28;
	selp.f32 	%f30, 0fBE2AAAA8, 0fBEFFFFFF, %p11;
	fma.rn.f32 	%f31, %f29, %f23, %f30;
	fma.rn.f32 	%f32, %f31, %f25, %f24;
	and.b32  	%r65, %r63, 2;
	setp.eq.s32 	%p12, %r65, 0;
	mov.f32 	%f33, 0f00000000;
	sub.f32 	%f34, %f33, %f32;
	selp.f32 	%f35, %f32, %f34, %p12;
	mul.f32 	%f10, %f2, %f35;
	@%p10 bra 	$L__BB3_18;
	setp.neu.f32 	%p13, %f6, 0f7F800000;
	@%p13 bra 	$L__BB3_13;
	mov.f32 	%f38, 0f00000000;
	mul.rn.f32 	%f56, %f4, %f38;
	mov.b32 	%r96, 0;
	bra.uni 	$L__BB3_18;
$L__BB3_13:
	mov.b32 	%r17, %f4;
	shl.b32 	%r67, %r17, 8;
	or.b32  	%r18, %r67, -2147483648;
	mov.b64 	%rd51, 0;
	mov.b32 	%r93, 0;
$L__BB3_14:
	.pragma "nounroll";
	mul.wide.u32 	%rd32, %r93, 4;
	add.s64 	%rd34, %rd33, %rd32;
	ld.global.nc.u32 	%r68, [%rd34];
	mad.wide.u32 	%rd35, %r68, %r18, %rd51;
	shr.u64 	%rd51, %rd35, 32;
	add.s64 	%rd36, %rd1, %rd32;
	st.local.u32 	[%rd36], %rd35;
	add.s32 	%r93, %r93, 1;
	setp.ne.s32 	%p14, %r93, 6;
	@%p14 bra 	$L__BB3_14;
	shr.u32 	%r69, %r17, 23;
	st.local.u32 	[%rd1+24], %rd51;
	and.b32  	%r21, %r69, 31;
	and.b32  	%r70, %r69, 224;
	add.s32 	%r71, %r70, -128;
	shr.u32 	%r72, %r71, 5;
	mul.wide.u32 	%rd37, %r72, 4;
	sub.s64 	%rd12, %rd1, %rd37;
	ld.local.u32 	%r94, [%rd12+24];
	ld.local.u32 	%r95, [%rd12+20];
	setp.eq.s32 	%p15, %r21, 0;
	@%p15 bra 	$L__BB3_17;
	shf.l.wrap.b32 	%r94, %r95, %r94, %r21;
	ld.local.u32 	%r73, [%rd12+16];
	shf.l.wrap.b32 	%r95, %r73, %r95, %r21;
$L__BB3_17:
	shr.u32 	%r74, %r94, 30;
	shf.l.wrap.b32 	%r75, %r95, %r94, 2;
	shl.b32 	%r76, %r95, 2;
	shr.u32 	%r77, %r75, 31;
	add.s32 	%r78, %r77, %r74;
	neg.s32 	%r79, %r78;
	setp.lt.s32 	%p16, %r17, 0;
	selp.b32 	%r96, %r79, %r78, %p16;
	xor.b32  	%r80, %r75, %r17;
	shr.s32 	%r81, %r75, 31;
	xor.b32  	%r82, %r81, %r75;
	xor.b32  	%r83, %r81, %r76;
	cvt.u64.u32 	%rd38, %r82;
	shl.b64 	%rd39, %rd38, 32;
	cvt.u64.u32 	%rd40, %r83;
	or.b64  	%rd41, %rd39, %rd40;
	cvt.rn.f64.s64 	%fd9, %rd41;
	mul.f64 	%fd10, %fd9, 0d3BF921FB54442D19;
	cvt.rn.f32.f64 	%f36, %fd10;
	neg.f32 	%f37, %f36;
	setp.lt.s32 	%p17, %r80, 0;
	selp.f32 	%f56, %f37, %f36, %p17;
$L__BB3_18:
	mul.rn.f32 	%f39, %f56, %f56;
	and.b32  	%r85, %r96, 1;
	setp.eq.b32 	%p18, %r85, 1;
	selp.f32 	%f40, 0f3F800000, %f56, %p18;
	fma.rn.f32 	%f41, %f39, %f40, 0f00000000;
	fma.rn.f32 	%f42, %f39, 0f37CBAC00, 0fBAB607ED;
	selp.f32 	%f43, %f42, 0fB94D4153, %p18;
	selp.f32 	%f44, 0f3D2AAABB, 0f3C0885E4, %p18;
	fma.rn.f32 	%f45, %f43, %f39, %f44;
	selp.f32 	%f46, 0fBEFFFFFF, 0fBE2AAAA8, %p18;
	fma.rn.f32 	%f47, %f45, %f39, %f46;
	fma.rn.f32 	%f48, %f47, %f41, %f40;
	and.b32  	%r86, %r96, 2;
	setp.eq.s32 	%p19, %r86, 0;
	mov.f32 	%f49, 0f00000000;
	sub.f32 	%f50, %f49, %f48;
	selp.f32 	%f51, %f48, %f50, %p19;
	mul.f32 	%f52, %f3, %f51;
	sub.f32 	%f53, %f10, %f52;
	add.f32 	%f54, %f54, %f53;
	add.s32 	%r88, %r88, 1;
	setp.ne.s32 	%p20, %r88, %r33;
	@%p20 bra 	$L__BB3_2;
	ld.param.u64 	%rd47, [_Z15ifft1DColKernelPfS_S_ii_param_2];
	mad.lo.s32 	%r87, %r31, %r40, %r1;
	cvta.to.global.u64 	%rd42, %rd47;
	mul.wide.s32 	%rd43, %r87, 4;
	add.s64 	%rd44, %rd42, %rd43;
	st.global.f32 	[%rd44], %f54;
$L__BB3_20:
	ret;

}


// ===== COMPILED SASS (sm_100) =====

	.target	sm_100

	.elftype	@"ET_EXEC"


//--------------------- .note.nv.tkinfo           --------------------------
	.section	.note.nv.tkinfo,"",@"SHT_NOTE"
	.sectionflags	@"SHF_NOTE_NV_TKINFO"
	.tkinfo
        /*0018*/ 	.word	0x00000002
        /*0030*/ 	.string	""
        /*0030*/ 	.string	"ptxas"
        /*0030*/ 	.string	"Cuda compilation tools, release 13.0, V13.0.88"
        /*0030*/ 	.string	"Build cuda_13.0.r13.0/compiler.36424714_0"
        /*0030*/ 	.string	"-arch sm_100 -m 64 "



//--------------------- .note.nv.cuinfo           --------------------------
	.section	.note.nv.cuinfo,"",@"SHT_NOTE"
	.sectionflags	@"SHF_NOTE_NV_CUINFO"
        /*0018*/ 	.short	0x0002
        /*001a*/ 	.short	0x0064
        /*001c*/ 	.short	0x0082
	.zero		2


//--------------------- .nv.info                  --------------------------
	.section	.nv.info,"",@"SHT_CUDA_INFO"
	.align	4


	//----- nvinfo : EIATTR_REGCOUNT
	.align		4
        /*0000*/ 	.byte	0x04, 0x2f
        /*0002*/ 	.short	(.L_2 - .L_1)
	.align		4
.L_1:
        /*0004*/ 	.word	index@(_Z14fft1DRowKernelPfS_S_ii)
        /*0008*/ 	.word	0x0000001d


	//----- nvinfo : EIATTR_FRAME_SIZE
	.align		4
.L_2:
        /*000c*/ 	.byte	0x04, 0x11
        /*000e*/ 	.short	(.L_4 - .L_3)
	.align		4
.L_3:
        /*0010*/ 	.word	index@($__internal_3_$__cuda_sm20_div_rn_f64_full)
        /*0014*/ 	.word	0x00000020


	//----- nvinfo : EIATTR_FRAME_SIZE
	.align		4
.L_4:
        /*0018*/ 	.byte	0x04, 0x11
        /*001a*/ 	.short	(.L_6 - .L_5)
	.align		4
.L_5:
        /*001c*/ 	.word	index@(_Z14fft1DRowKernelPfS_S_ii)
        /*0020*/ 	.word	0x00000020


	//----- nvinfo : EIATTR_REGCOUNT
	.align		4
.L_6:
        /*0024*/ 	.byte	0x04, 0x2f
        /*0026*/ 	.short	(.L_8 - .L_7)
	.align		4
.L_7:
        /*0028*/ 	.word	index@(_Z14fft1DColKernelPfS_S_ii)
        /*002c*/ 	.word	0x0000001d


	//----- nvinfo : EIATTR_FRAME_SIZE
	.align		4
.L_8:
        /*0030*/ 	.byte	0x04, 0x11
        /*0032*/ 	.short	(.L_10 - .L_9)
	.align		4
.L_9:
        /*0034*/ 	.word	index@($__internal_2_$__cuda_sm20_div_rn_f64_full)
        /*0038*/ 	.word	0x00000020


	//----- nvinfo : EIATTR_FRAME_SIZE
	.align		4
.L_10:
        /*003c*/ 	.byte	0x04, 0x11
        /*003e*/ 	.short	(.L_12 - .L_11)
	.align		4
.L_11:
        /*0040*/ 	.word	index@(_Z14fft1DColKernelPfS_S_ii)
        /*0044*/ 	.word	0x00000020


	//----- nvinfo : EIATTR_REGCOUNT
	.align		4
.L_12:
        /*0048*/ 	.byte	0x04, 0x2f
        /*004a*/ 	.short	(.L_14 - .L_13)
	.align		4
.L_13:
        /*004c*/ 	.word	index@(_Z15ifft1DRowKernelPfS_S_ii)
        /*0050*/ 	.word	0x0000001d


	//----- nvinfo : EIATTR_FRAME_SIZE
	.align		4
.L_14:
        /*0054*/ 	.byte	0x04, 0x11
        /*0056*/ 	.short	(.L_16 - .L_15)
	.align		4
.L_15:
        /*0058*/ 	.word	index@($__internal_1_$__cuda_sm20_div_rn_f64_full)
        /*005c*/ 	.word	0x00000020


	//----- nvinfo : EIATTR_FRAME_SIZE
	.align		4
.L_16:
        /*0060*/ 	.byte	0x04, 0x11
        /*0062*/ 	.short	(.L_18 - .L_17)
	.align		4
.L_17:
        /*0064*/ 	.word	index@(_Z15ifft1DRowKernelPfS_S_ii)
        /*0068*/ 	.word	0x00000020


	//----- nvinfo : EIATTR_REGCOUNT
	.align		4
.L_18:
        /*006c*/ 	.byte	0x04, 0x2f
        /*006e*/ 	.short	(.L_20 - .L_19)
	.align		4
.L_19:
        /*0070*/ 	.word	index@(_Z15ifft1DColKernelPfS_S_ii)
        /*0074*/ 	.word	0x0000001d


	//----- nvinfo : EIATTR_FRAME_SIZE
	.align		4
.L_20:
        /*0078*/ 	.byte	0x04, 0x11
        /*007a*/ 	.short	(.L_22 - .L_21)
	.align		4
.L_21:
        /*007c*/ 	.word	index@($__internal_0_$__cuda_sm20_div_rn_f64_full)
        /*0080*/ 	.word	0x00000020


	//----- nvinfo : EIATTR_FRAME_SIZE
	.align		4
.L_22:
        /*0084*/ 	.byte	0x04, 0x11
        /*0086*/ 	.short	(.L_24 - .L_23)
	.align		4
.L_23:
        /*0088*/ 	.word	index@(_Z15ifft1DColKernelPfS_S_ii)
        /*008c*/ 	.word	0x00000020


	//----- nvinfo : EIATTR_MIN_STACK_SIZE
	.align		4
.L_24:
        /*0090*/ 	.byte	0x04, 0x12
        /*0092*/ 	.short	(.L_26 - .L_25)
	.align		4
.L_25:
        /*0094*/ 	.word	index@(_Z15ifft1DColKernelPfS_S_ii)
        /*0098*/ 	.word	0x00000020


	//----- nvinfo : EIATTR_MIN_STACK_SIZE
	.align		4
.L_26:
        /*009c*/ 	.byte	0x04, 0x12
        /*009e*/ 	.short	(.L_28 - .L_27)
	.align		4
.L_27:
        /*00a0*/ 	.word	index@(_Z15ifft1DRowKernelPfS_S_ii)
        /*00a4*/ 	.word	0x00000020


	//----- nvinfo : EIATTR_MIN_STACK_SIZE
	.align		4
.L_28:
        /*00a8*/ 	.byte	0x04, 0x12
        /*00aa*/ 	.short	(.L_30 - .L_29)
	.align		4
.L_29:
        /*00ac*/ 	.word	index@(_Z14fft1DColKernelPfS_S_ii)
        /*00b0*/ 	.word	0x00000020


	//----- nvinfo : EIATTR_MIN_STACK_SIZE
	.align		4
.L_30:
        /*00b4*/ 	.byte	0x04, 0x12
        /*00b6*/ 	.short	(.L_32 - .L_31)
	.align		4
.L_31:
        /*00b8*/ 	.word	index@(_Z14fft1DRowKernelPfS_S_ii)
        /*00bc*/ 	.word	0x00000020
.L_32:


//--------------------- .nv.compat                --------------------------
	.section	.nv.compat,"",@"SHT_CUDA_COMPAT_INFO"
	.align	4
        /*0000*/ 	.byte	0x02, 0x09, 0x00, 0x00, 0x02, 0x02, 0x01, 0x00, 0x02, 0x05, 0x05, 0x00, 0x03, 0x07, 0x01, 0x01
        /*0010*/ 	.byte	0x02, 0x03, 0x00, 0x00, 0x02, 0x06, 0x01, 0x00, 0x04, 0x0b, 0x08, 0x00, 0x01, 0x00, 0x00, 0x00
        /*0020*/ 	.byte	0x00, 0x00, 0x00, 0x00


//--------------------- .nv.info._Z15ifft1DColKernelPfS_S_ii --------------------------
	.section	.nv.info._Z15ifft1DColKernelPfS_S_ii,"",@"SHT_CUDA_INFO"
	.sectionflags	@""
	.align	4


	//----- nvinfo : EIATTR_CUDA_API_VERSION
	.align		4
        /*0000*/ 	.byte	0x04, 0x37
        /*0002*/ 	.short	(.L_34 - .L_33)
.L_33:
        /*0004*/ 	.word	0x00000082


	//----- nvinfo : EIATTR_KPARAM_INFO
	.align		4
.L_34:
        /*0008*/ 	.byte	0x04, 0x17
        /*000a*/ 	.short	(.L_36 - .L_35)
.L_35:
        /*000c*/ 	.word	0x00000000
        /*0010*/ 	.short	0x0004
        /*0012*/ 	.short	0x001c
        /*0014*/ 	.byte	0x00, 0xf0, 0x11, 0x00


	//----- nvinfo : EIATTR_KPARAM_INFO
	.align		4
.L_36:
        /*0018*/ 	.byte	0x04, 0x17
        /*001a*/ 	.short	(.L_38 - .L_37)
.L_37:
        /*001c*/ 	.word	0x00000000
        /*0020*/ 	.short	0x0003
        /*0022*/ 	.short	0x0018
        /*0024*/ 	.byte	0x00, 0xf0, 0x11, 0x00


	//----- nvinfo : EIATTR_KPARAM_INFO
	.align		4
.L_38:
        /*0028*/ 	.byte	0x04, 0x17
        /*002a*/ 	.short	(.L_40 - .L_39)
.L_39:
        /*002c*/ 	.word	0x00000000
        /*0030*/ 	.short	0x0002
        /*0032*/ 	.short	0x0010
        /*0034*/ 	.byte	0x00, 0xf5, 0x21, 0x00


	//----- nvinfo : EIATTR_KPARAM_INFO
	.align		4
.L_40:
        /*0038*/ 	.byte	0x04, 0x17
        /*003a*/ 	.short	(.L_42 - .L_41)
.L_41:
        /*003c*/ 	.word	0x00000000
        /*0040*/ 	.short	0x0001
        /*0042*/ 	.short	0x0008
        /*0044*/ 	.byte	0x00, 0xf5, 0x21, 0x00


	//----- nvinfo : EIATTR_KPARAM_INFO
	.align		4
.L_42:
        /*0048*/ 	.byte	0x04, 0x17
        /*004a*/ 	.short	(.L_44 - .L_43)
.L_43:
        /*004c*/ 	.word	0x00000000
        /*0050*/ 	.short	0x0000
        /*0052*/ 	.short	0x0000
        /*0054*/ 	.byte	0x00, 0xf5, 0x21, 0x00


	//----- nvinfo : EIATTR_SPARSE_MMA_MASK
	.align		4
.L_44:
        /*0058*/ 	.byte	0x03, 0x50
        /*005a*/ 	.short	0x0000


	//----- nvinfo : EIATTR_MAXREG_COUNT
	.align		4
        /*005c*/ 	.byte	0x03, 0x1b
        /*005e*/ 	.short	0x00ff


	//----- nvinfo : EIATTR_MERCURY_ISA_VERSION
	.align		4
        /*0060*/ 	.byte	0x03, 0x5f
        /*0062*/ 	.short	0x0101


	//----- nvinfo : EIATTR_VRC_CTA_INIT_COUNT
	.align		4
        /*0064*/ 	.byte	0x02, 0x4a
	.zero		1
	.zero		1


	//----- nvinfo : EIATTR_EXIT_INSTR_OFFSETS
	.align		4
        /*0068*/ 	.byte	0x04, 0x1c
        /*006a*/ 	.short	(.L_46 - .L_45)


	//   ....[0]....
.L_45:
        /*006c*/ 	.word	0x000000d0


	//   ....[1]....
        /*0070*/ 	.word	0x00000db0


	//----- nvinfo : EIATTR_CRS_STACK_SIZE
	.align		4
.L_46:
        /*0074*/ 	.byte	0x04, 0x1e
        /*0076*/ 	.short	(.L_48 - .L_47)
.L_47:
        /*0078*/ 	.word	0x00000000


	//----- nvinfo : EIATTR_CBANK_PARAM_SIZE
	.align		4
.L_48:
        /*007c*/ 	.byte	0x03, 0x19
        /*007e*/ 	.short	0x0020


	//----- nvinfo : EIATTR_PARAM_CBANK
	.align		4
        /*0080*/ 	.byte	0x04, 0x0a
        /*0082*/ 	.short	(.L_50 - .L_49)
	.align		4
.L_49:
        /*0084*/ 	.word	index@(.nv.constant0._Z15ifft1DColKernelPfS_S_ii)
        /*0088*/ 	.short	0x0380
        /*008a*/ 	.short	0x0020


	//----- nvinfo : EIATTR_SW_WAR
	.align		4
.L_50:
        /*008c*/ 	.byte	0x04, 0x36
        /*008e*/ 	.short	(.L_52 - .L_51)
.L_51:
        /*0090*/ 	.word	0x00000008
.L_52:


//--------------------- .nv.info._Z15ifft1DRowKernelPfS_S_ii --------------------------
	.section	.nv.info._Z15ifft1DRowKernelPfS_S_ii,"",@"SHT_CUDA_INFO"
	.sectionflags	@""
	.align	4


	//----- nvinfo : EIATTR_CUDA_API_VERSION
	.align		4
        /*0000*/ 	.byte	0x04, 0x37
        /*0002*/ 	.short	(.L_54 - .L_53)
.L_53:
        /*0004*/ 	.word	0x00000082


	//----- nvinfo : EIATTR_KPARAM_INFO
	.align		4
.L_54:
        /*0008*/ 	.byte	0x04, 0x17
        /*000a*/ 	.short	(.L_56 - .L_55)
.L_55:
        /*000c*/ 	.word	0x00000000
        /*0010*/ 	.short	0x0004
        /*0012*/ 	.short	0x001c
        /*0014*/ 	.byte	0x00, 0xf0, 0x11, 0x00


	//----- nvinfo : EIATTR_KPARAM_INFO
	.align		4
.L_56:
        /*0018*/ 	.byte	0x04, 0x17
        /*001a*/ 	.short	(.L_58 - .L_57)
.L_57:
        /*001c*/ 	.word	0x00000000
        /*0020*/ 	.short	0x0003
        /*0022*/ 	.short	0x0018
        /*0024*/ 	.byte	0x00, 0xf0, 0x11, 0x00


	//----- nvinfo : EIATTR_KPARAM_INFO
	.align		4
.L_58:
        /*0028*/ 	.byte	0x04, 0x17
        /*002a*/ 	.short	(.L_60 - .L_59)
.L_59:
        /*002c*/ 	.word	0x00000000
        /*0030*/ 	.short	0x0002
        /*0032*/ 	.short	0x0010
        /*0034*/ 	.byte	0x00, 0xf5, 0x21, 0x00


	//----- nvinfo : EIATTR_KPARAM_INFO
	.align		4
.L_60:
        /*0038*/ 	.byte	0x04, 0x17
        /*003a*/ 	.short	(.L_62 - .L_61)
.L_61:
        /*003c*/ 	.word	0x00000000
        /*0040*/ 	.short	0x0001
        /*0042*/ 	.short	0x0008
        /*0044*/ 	.byte	0x00, 0xf5, 0x21, 0x00


	//----- nvinfo : EIATTR_KPARAM_INFO
	.align		4
.L_62:
        /*0048*/ 	.byte	0x04, 0x17
        /*004a*/ 	.short	(.L_64 - .L_63)
.L_63:
        /*004c*/ 	.word	0x00000000
        /*0050*/ 	.short	0x0000
        /*0052*/ 	.short	0x0000
        /*0054*/ 	.byte	0x00, 0xf5, 0x21, 0x00


	//----- nvinfo : EIATTR_SPARSE_MMA_MASK
	.align		4
.L_64:
        /*0058*/ 	.byte	0x03, 0x50
        /*005a*/ 	.short	0x0000


	//----- nvinfo : EIATTR_MAXREG_COUNT
	.align		4
        /*005c*/ 	.byte	0x03, 0x1b
        /*005e*/ 	.short	0x00ff


	//----- nvinfo : EIATTR_MERCURY_ISA_VERSION
	.align		4
        /*0060*/ 	.byte	0x03, 0x5f
        /*0062*/ 	.short	0x0101


	//----- nvinfo : EIATTR_VRC_CTA_INIT_COUNT
	.align		4
        /*0064*/ 	.byte	0x02, 0x4a
	.zero		1
	.zero		1


	//----- nvinfo : EIATTR_EXIT_INSTR_OFFSETS
	.align		4
        /*0068*/ 	.byte	0x04, 0x1c
        /*006a*/ 	.short	(.L_66 - .L_65)


	//   ....[0]....
.L_65:
        /*006c*/ 	.word	0x000000d0


	//   ....[1]....
        /*0070*/ 	.word	0x00000dd0


	//----- nvinfo : EIATTR_CRS_STACK_SIZE
	.align		4
.L_66:
        /*0074*/ 	.byte	0x04, 0x1e
        /*0076*/ 	.short	(.L_68 - .L_67)
.L_67:
        /*0078*/ 	.word	0x00000000


	//----- nvinfo : EIATTR_CBANK_PARAM_SIZE
	.align		4
.L_68:
        /*007c*/ 	.byte	0x03, 0x19
        /*007e*/ 	.short	0x0020


	//----- nvinfo : EIATTR_PARAM_CBANK
	.align		4
        /*0080*/ 	.byte	0x04, 0x0a
        /*0082*/ 	.short	(.L_70 - .L_69)
	.align		4
.L_69:
        /*0084*/ 	.word	index@(.nv.constant0._Z15ifft1DRowKernelPfS_S_ii)
        /*0088*/ 	.short	0x0380
        /*008a*/ 	.short	0x0020


	//----- nvinfo : EIATTR_SW_WAR
	.align		4
.L_70:
        /*008c*/ 	.byte	0x04, 0x36
        /*008e*/ 	.short	(.L_72 - .L_71)
.L_71:
        /*0090*/ 	.word	0x00000008
.L_72:


//--------------------- .nv.info._Z14fft1DColKernelPfS_S_ii --------------------------
	.section	.nv.info._Z14fft1DColKernelPfS_S_ii,"",@"SHT_CUDA_INFO"
	.sectionflags	@""
	.align	4


	//----- nvinfo : EIATTR_CUDA_API_VERSION
	.align		4
        /*0000*/ 	.byte	0x04, 0x37
        /*0002*/ 	.short	(.L_74 - .L_73)
.L_73:
        /*0004*/ 	.word	0x00000082


	//----- nvinfo : EIATTR_KPARAM_INFO
	.align		4
.L_74:
        /*0008*/ 	.byte	0x04, 0x17
        /*000a*/ 	.short	(.L_76 - .L_75)
.L_75:
        /*000c*/ 	.word	0x00000000
        /*0010*/ 	.short	0x0004
        /*0012*/ 	.short	0x001c
        /*0014*/ 	.byte	0x00, 0xf0, 0x11, 0x00


	//----- nvinfo : EIATTR_KPARAM_INFO
	.align		4
.L_76:
        /*0018*/ 	.byte	0x04, 0x17
        /*001a*/ 	.short	(.L_78 - .L_77)
.L_77:
        /*001c*/ 	.word	0x00000000
        /*0020*/ 	.short	0x0003
        /*0022*/ 	.short	0x0018
        /*0024*/ 	.byte	0x00, 0xf0, 0x11, 0x00


	//----- nvinfo : EIATTR_KPARAM_INFO
	.align		4
.L_78:
        /*0028*/ 	.byte	0x04, 0x17
        /*002a*/ 	.short	(.L_80 - .L_79)
.L_79:
        /*002c*/ 	.word	0x00000000
        /*0030*/ 	.short	0x0002
        /*0032*/ 	.short	0x0010
        /*0034*/ 	.byte	0x00, 0xf5, 0x21, 0x00


	//----- nvinfo : EIATTR_KPARAM_INFO
	.align		4
.L_80:
        /*0038*/ 	.byte	0x04, 0x17
        /*003a*/ 	.short	(.L_82 - .L_81)
.L_81:
        /*003c*/ 	.word	0x00000000
        /*0040*/ 	.short	0x0001
        /*0042*/ 	.short	0x0008
        /*0044*/ 	.byte	0x00, 0xf5, 0x21, 0x00


	//----- nvinfo : EIATTR_KPARAM_INFO
	.align		4
.L_82:
        /*0048*/ 	.byte	0x04, 0x17
        /*004a*/ 	.short	(.L_84 - .L_83)
.L_83:
        /*004c*/ 	.word	0x00000000
        /*0050*/ 	.short	0x0000
        /*0052*/ 	.short	0x0000
        /*0054*/ 	.byte	0x00, 0xf5, 0x21, 0x00


	//----- nvinfo : EIATTR_SPARSE_MMA_MASK
	.align		4
.L_84:
        /*0058*/ 	.byte	0x03, 0x50
        /*005a*/ 	.short	0x0000


	//----- nvinfo : EIATTR_MAXREG_COUNT
	.align		4
        /*005c*/ 	.byte	0x03, 0x1b
        /*005e*/ 	.short	0x00ff


	//----- nvinfo : EIATTR_MERCURY_ISA_VERSION
	.align		4
        /*0060*/ 	.byte	0x03, 0x5f
        /*0062*/ 	.short	0x0101


	//----- nvinfo : EIATTR_VRC_CTA_INIT_COUNT
	.align		4
        /*0064*/ 	.byte	0x02, 0x4a
	.zero		1
	.zero		1


	//----- nvinfo : EIATTR_EXIT_INSTR_OFFSETS
	.align		4
        /*0068*/ 	.byte	0x04, 0x1c
        /*006a*/ 	.short	(.L_86 - .L_85)


	//   ....[0]....
.L_85:
        /*006c*/ 	.word	0x000000d0


	//   ....[1]....
        /*0070*/ 	.word	0x00000da0


	//----- nvinfo : EIATTR_CRS_STACK_SIZE
	.align		4
.L_86:
        /*0074*/ 	.byte	0x04, 0x1e
        /*0076*/ 	.short	(.L_88 - .L_87)
.L_87:
        /*0078*/ 	.word	0x00000000


	//----- nvinfo : EIATTR_CBANK_PARAM_SIZE
	.align		4
.L_88:
        /*007c*/ 	.byte	0x03, 0x19
        /*007e*/ 	.short	0x0020


	//----- nvinfo : EIATTR_PARAM_CBANK
	.align		4
        /*0080*/ 	.byte	0x04, 0x0a
        /*0082*/ 	.short	(.L_90 - .L_89)
	.align		4
.L_89:
        /*0084*/ 	.word	index@(.nv.constant0._Z14fft1DColKernelPfS_S_ii)
        /*0088*/ 	.short	0x0380
        /*008a*/ 	.short	0x0020


	//----- nvinfo : EIATTR_SW_WAR
	.align		4
.L_90:
        /*008c*/ 	.byte	0x04, 0x36
        /*008e*/ 	.short	(.L_92 - .L_91)
.L_91:
        /*0090*/ 	.word	0x00000008
.L_92:


//--------------------- .nv.info._Z14fft1DRowKernelPfS_S_ii --------------------------
	.section	.nv.info._Z14fft1DRowKernelPfS_S_ii,"",@"SHT_CUDA_INFO"
	.sectionflags	@""
	.align	4


	//----- nvinfo : EIATTR_CUDA_API_VERSION
	.align		4
        /*0000*/ 	.byte	0x04, 0x37
        /*0002*/ 	.short	(.L_94 - .L_93)
.L_93:
        /*0004*/ 	.word	0x00000082


	//----- nvinfo : EIATTR_KPARAM_INFO
	.align		4
.L_94:
        /*0008*/ 	.byte	0x04, 0x17
        /*000a*/ 	.short	(.L_96 - .L_95)
.L_95:
        /*000c*/ 	.word	0x00000000
        /*0010*/ 	.short	0x0004
        /*0012*/ 	.short	0x001c
        /*0014*/ 	.byte	0x00, 0xf0, 0x11, 0x00


	//----- nvinfo : EIATTR_KPARAM_INFO
	.align		4
.L_96:
        /*0018*/ 	.byte	0x04, 0x17
        /*001a*/ 	.short	(.L_98 - .L_97)
.L_97:
        /*001c*/ 	.word	0x00000000
        /*0020*/ 	.short	0x0003
        /*0022*/ 	.short	0x0018
        /*0024*/ 	.byte	0x00, 0xf0, 0x11, 0x00


	//----- nvinfo : EIATTR_KPARAM_INFO
	.align		4
.L_98:
        /*0028*/ 	.byte	0x04, 0x17
        /*002a*/ 	.short	(.L_100 - .L_99)
.L_99:
        /*002c*/ 	.word	0x00000000
        /*0030*/ 	.short	0x0002
        /*0032*/ 	.short	0x0010
        /*0034*/ 	.byte	0x00, 0xf5, 0x21, 0x00


	//----- nvinfo : EIATTR_KPARAM_INFO
	.align		4
.L_100:
        /*0038*/ 	.byte	0x04, 0x17
        /*003a*/ 	.short	(.L_102 - .L_101)
.L_101:
        /*003c*/ 	.word	0x00000000
        /*0040*/ 	.short	0x0001
        /*0042*/ 	.short	0x0008
        /*0044*/ 	.byte	0x00, 0xf5, 0x21, 0x00


	//----- nvinfo : EIATTR_KPARAM_INFO
	.align		4
.L_102:
        /*0048*/ 	.byte	0x04, 0x17
        /*004a*/ 	.short	(.L_104 - .L_103)
.L_103:
        /*004c*/ 	.word	0x00000000
        /*0050*/ 	.short	0x0000
        /*0052*/ 	.short	0x0000
        /*0054*/ 	.byte	0x00, 0xf5, 0x21, 0x00


	//----- nvinfo : EIATTR_SPARSE_MMA_MASK
	.align		4
.L_104:
        /*0058*/ 	.byte	0x03, 0x50
        /*005a*/ 	.short	0x0000


	//----- nvinfo : EIATTR_MAXREG_COUNT
	.align		4
        /*005c*/ 	.byte	0x03, 0x1b
        /*005e*/ 	.short	0x00ff


	//----- nvinfo : EIATTR_MERCURY_ISA_VERSION
	.align		4
        /*0060*/ 	.byte	0x03, 0x5f
        /*0062*/ 	.short	0x0101


	//----- nvinfo : EIATTR_VRC_CTA_INIT_COUNT
	.align		4
        /*0064*/ 	.byte	0x02, 0x4a
	.zero		1
	.zero		1


	//----- nvinfo : EIATTR_EXIT_INSTR_OFFSETS
	.align		4
        /*0068*/ 	.byte	0x04, 0x1c
        /*006a*/ 	.short	(.L_106 - .L_105)


	//   ....[0]....
.L_105:
        /*006c*/ 	.word	0x000000d0


	//   ....[1]....
        /*0070*/ 	.word	0x00000dc0


	//----- nvinfo : EIATTR_CRS_STACK_SIZE
	.align		4
.L_106:
        /*0074*/ 	.byte	0x04, 0x1e
        /*0076*/ 	.short	(.L_108 - .L_107)
.L_107:
        /*0078*/ 	.word	0x00000000


	//----- nvinfo : EIATTR_CBANK_PARAM_SIZE
	.align		4
.L_108:
        /*007c*/ 	.byte	0x03, 0x19
        /*007e*/ 	.short	0x0020


	//----- nvinfo : EIATTR_PARAM_CBANK
	.align		4
        /*0080*/ 	.byte	0x04, 0x0a
        /*0082*/ 	.short	(.L_110 - .L_109)
	.align		4
.L_109:
        /*0084*/ 	.word	index@(.nv.constant0._Z14fft1DRowKernelPfS_S_ii)
        /*0088*/ 	.short	0x0380
        /*008a*/ 	.short	0x0020


	//----- nvinfo : EIATTR_SW_WAR
	.align		4
.L_110:
        /*008c*/ 	.byte	0x04, 0x36
        /*008e*/ 	.short	(.L_112 - .L_111)
.L_111:
        /*0090*/ 	.word	0x00000008
.L_112:


//--------------------- .nv.callgraph             --------------------------
	.section	.nv.callgraph,"",@"SHT_CUDA_CALLGRAPH"
	.align	4
	.sectionentsize	8
	.align		4
        /*0000*/ 	.word	0x00000000
	.align		4
        /*0004*/ 	.word	0xffffffff
	.align		4
        /*0008*/ 	.word	0x00000000
	.align		4
        /*000c*/ 	.word	0xfffffffe
	.align		4
        /*0010*/ 	.word	0x00000000
	.align		4
        /*0014*/ 	.word	0xfffffffd
	.align		4
        /*0018*/ 	.word	0x00000000
	.align		4
        /*001c*/ 	.word	0xfffffffc


//--------------------- .nv.constant4             --------------------------
	.section	.nv.constant4,"a",@progbits
	.align	8
	.align		8
.nv.constant4:
        /*0000*/ 	.dword	__cudart_i2opi_f


//--------------------- .text._Z15ifft1DColKernelPfS_S_ii --------------------------
	.section	.text._Z15ifft1DColKernelPfS_S_ii,"ax",@progbits
	.align	128
        .global         _Z15ifft1DColKernelPfS_S_ii
        .type           _Z15ifft1DColKernelPfS_S_ii,@function
        .size           _Z15ifft1DColKernelPfS_S_ii,(.L_x_62 - _Z15ifft1DColKernelPfS_S_ii)
        .other          _Z15ifft1DColKernelPfS_S_ii,@"STO_CUDA_ENTRY STV_DEFAULT"
_Z15ifft1DColKernelPfS_S_ii:
.text._Z15ifft1DColKernelPfS_S_ii:
[----:B------:R-:W0:Y:S01]  /*0000*/  LDC R1, c[0x0][0x37c] ;  /* 0x0000df00ff017b82 */ /* 0x000e220000000800 */
[----:B------:R-:W1:Y:S07]  /*0010*/  S2R R2, SR_TID.Y ;  /* 0x0000000000027919 */ /* 0x000e6e0000002200 */
[----:B------:R-:W2:Y:S01]  /*0020*/  LDC R0, c[0x0][0x360] ;  /* 0x0000d800ff007b82 */ /* 0x000ea20000000800 */
[----:B------:R-:W3:Y:S01]  /*0030*/  LDCU.64 UR6, c[0x0][0x398] ;  /* 0x00007300ff0677ac */ /* 0x000ee20008000a00 */
[----:B0-----:R-:W-:Y:S01]  /*0040*/  VIADD R1, R1, 0xffffffe0 ;  /* 0xffffffe001017836 */ /* 0x001fe20000000000 */
[----:B------:R-:W2:Y:S05]  /*0050*/  S2R R3, SR_TID.X ;  /* 0x0000000000037919 */ /* 0x000eaa0000002100 */
[----:B------:R-:W1:Y:S08]  /*0060*/  S2UR UR5, SR_CTAID.Y ;  /* 0x00000000000579c3 */ /* 0x000e700000002600 */
[----:B------:R-:W1:Y:S08]  /*0070*/  LDC R5, c[0x0][0x364] ;  /* 0x0000d900ff057b82 */ /* 0x000e700000000800 */
[----:B------:R-:W2:Y:S01]  /*0080*/  S2UR UR4, SR_CTAID.X ;  /* 0x00000000000479c3 */ /* 0x000ea20000002500 */
[----:B-1----:R-:W-:-:S05]  /*0090*/  IMAD R2, R5, UR5, R2 ;  /* 0x0000000505027c24 */ /* 0x002fca000f8e0202 */
[----:B---3--:R-:W-:Y:S01]  /*00a0*/  ISETP.GE.AND P0, PT, R2, UR7, PT ;  /* 0x0000000702007c0c */ /* 0x008fe2000bf06270 */
[----:B--2---:R-:W-:-:S05]  /*00b0*/  IMAD R3, R0, UR4, R3 ;  /* 0x0000000400037c24 */ /* 0x004fca000f8e0203 */
[----:B------:R-:W-:-:S13]  /*00c0*/  ISETP.GE.OR P0, PT, R3, UR6, P0 ;  /* 0x0000000603007c0c */ /* 0x000fda0008706670 */
[----:B------:R-:W-:Y:S05]  /*00d0*/  @P0 EXIT ;  /* 0x000000000000094d */ /* 0x000fea0003800000 */
[----:B------:R-:W0:Y:S01]  /*00e0*/  I2F.F64.U32 R8, R2 ;  /* 0x0000000200087312 */ /* 0x000e220000201800 */
[----:B------:R-:W-:Y:S01]  /*00f0*/  UMOV UR4, 0x54442d18 ;  /* 0x54442d1800047882 */ /* 0x000fe20000000000 */
[----:B------:R-:W-:Y:S01]  /*0100*/  UMOV UR5, 0x401921fb ;  /* 0x401921fb00057882 */ /* 0x000fe20000000000 */
[----:B------:R-:W-:Y:S01]  /*0110*/  IMAD.MOV.U32 R4, RZ, RZ, RZ ;  /* 0x000000ffff047224 */ /* 0x000fe200078e00ff */
[----:B------:R-:W1:Y:S04]  /*0120*/  LDCU.64 UR8, c[0x0][0x358] ;  /* 0x00006b00ff0877ac */ /* 0x000e680008000a00 */
[----:B------:R-:W2:Y:S01]  /*0130*/  I2F.F64.U32 R22, UR7 ;  /* 0x0000000700167d12 */ /* 0x000ea20008201800 */
[----:B0-----:R-:W-:Y:S01]  /*0140*/  DMUL R8, R8, UR4 ;  /* 0x0000000408087c28 */ /* 0x001fe20008000000 */
[----:B------:R-:W-:-:S10]  /*0150*/  UMOV UR4, URZ ;  /* 0x000000ff00047c82 */ /* 0x000fd40008000000 */
.L_x_8:
[----:B------:R-:W0:Y:S08]  /*0160*/  LDC R0, c[0x0][0x398] ;  /* 0x0000e600ff007b82 */ /* 0x000e300000000800 */
[----:B------:R-:W3:Y:S08]  /*0170*/  LDC.64 R6, c[0x0][0x388] ;  /* 0x0000e200ff067b82 */ /* 0x000ef00000000a00 */
[----:B------:R-:W4:Y:S01]  /*0180*/  LDC.64 R10, c[0x0][0x380] ;  /* 0x0000e000ff0a7b82 */ /* 0x000f220000000a00 */
[----:B0-----:R-:W-:-:S04]  /*0190*/  IMAD R5, R0, UR4, R3 ;  /* 0x0000000400057c24 */ /* 0x001fc8000f8e0203 */
[----:B---3--:R-:W-:-:S06]  /*01a0*/  IMAD.WIDE R6, R5, 0x4, R6 ;  /* 0x0000000405067825 */ /* 0x008fcc00078e0206 */
[----:B-1----:R-:W5:Y:S01]  /*01b0*/  LDG.E R6, desc[UR8][R6.64] ;  /* 0x0000000806067981 */ /* 0x002f62000c1e1900 */
[----:B--2---:R-:W0:Y:S01]  /*01c0*/  MUFU.RCP64H R13, R23 ;  /* 0x00000017000d7308 */ /* 0x004e220000001800 */
[----:B------:R-:W-:Y:S02]  /*01d0*/  IMAD.MOV.U32 R12, RZ, RZ, 0x1 ;  /* 0x00000001ff0c7424 */ /* 0x000fe400078e00ff */
[----:B----4-:R-:W-:-:S05]  /*01e0*/  IMAD.WIDE R10, R5, 0x4, R10 ;  /* 0x00000004050a7825 */ /* 0x010fca00078e020a */
[----:B------:R1:W5:Y:S01]  /*01f0*/  LDG.E R5, desc[UR8][R10.64] ;  /* 0x000000080a057981 */ /* 0x000362000c1e1900 */
[----:B0-----:R-:W-:-:S08]  /*0200*/  DFMA R14, -R22, R12, 1 ;  /* 0x3ff00000160e742b */ /* 0x001fd0000000010c */
[----:B------:R-:W-:-:S08]  /*0210*/  DFMA R14, R14, R14, R14 ;  /* 0x0000000e0e0e722b */ /* 0x000fd0000000000e */
[----:B------:R-:W-:Y:S01]  /*0220*/  DFMA R14, R12, R14, R12 ;  /* 0x0000000e0c0e722b */ /* 0x000fe2000000000c */
[----:B------:R-:W0:Y:S07]  /*0230*/  I2F.F64.U32 R12, UR4 ;  /* 0x00000004000c7d12 */ /* 0x000e2e0008201800 */
[----:B------:R-:W-:-:S08]  /*0240*/  DFMA R16, -R22, R14, 1 ;  /* 0x3ff000001610742b */ /* 0x000fd0000000010e */
[----:B------:R-:W-:Y:S02]  /*0250*/  DFMA R16, R14, R16, R14 ;  /* 0x000000100e10722b */ /* 0x000fe4000000000e */
[----:B0-----:R-:W-:-:S08]  /*0260*/  DMUL R12, R8, R12 ;  /* 0x0000000c080c7228 */ /* 0x001fd00000000000 */
[----:B-1----:R-:W-:-:S08]  /*0270*/  DMUL R10, R12, R16 ;  /* 0x000000100c0a7228 */ /* 0x002fd00000000000 */
[----:B------:R-:W-:-:S08]  /*0280*/  DFMA R14, -R22, R10, R12 ;  /* 0x0000000a160e722b */ /* 0x000fd0000000010c */
[----:B------:R-:W-:Y:S01]  /*0290*/  DFMA R10, R16, R14, R10 ;  /* 0x0000000e100a722b */ /* 0x000fe2000000000a */
[----:B------:R-:W-:-:S09]  /*02a0*/  FSETP.GEU.AND P1, PT, |R13|, 6.5827683646048100446e-37, PT ;  /* 0x036000000d00780b */ /* 0x000fd20003f2e200 */
[----:B------:R-:W-:-:S05]  /*02b0*/  FFMA R0, RZ, R23, R11 ;  /* 0x00000017ff007223 */ /* 0x000fca000000000b */
[----:B------:R-:W-:Y:S01]  /*02c0*/  FSETP.GT.AND P0, PT, |R0|, 1.469367938527859385e-39, PT ;  /* 0x001000000000780b */ /* 0x000fe20003f04200 */
[----:B------:R-:W-:-:S12]  /*02d0*/  BSSY.RECONVERGENT B0, `(.L_x_0) ;  /* 0x0000006000007945 */ /* 0x000fd80003800200 */
[----:B------:R-:W-:Y:S05]  /*02e0*/  @P0 BRA P1, `(.L_x_1) ;  /* 0x0000000000100947 */ /* 0x000fea0000800000 */
[----:B------:R-:W-:-:S07]  /*02f0*/  MOV R0, 0x310 ;  /* 0x0000031000007802 */ /* 0x000fce0000000f00 */
[----:B-----5:R-:W-:Y:S05]  /*0300*/  CALL.REL.NOINC `($__internal_0_$__cuda_sm20_div_rn_f64_full) ;  /* 0x0000000800ac7944 */ /* 0x020fea0003c00000 */
[----:B------:R-:W-:Y:S02]  /*0310*/  IMAD.MOV.U32 R10, RZ, RZ, R16 ;  /* 0x000000ffff0a7224 */ /* 0x000fe400078e0010 */
[----:B------:R-:W-:-:S07]  /*0320*/  IMAD.MOV.U32 R11, RZ, RZ, R17 ;  /* 0x000000ffff0b7224 */ /* 0x000fce00078e0011 */
.L_x_1:
[----:B------:R-:W-:Y:S05]  /*0330*/  BSYNC.RECONVERGENT B0 ;  /* 0x0000000000007941 */ /* 0x000fea0003800200 */
.L_x_0:
[----:B------:R-:W0:Y:S01]  /*0340*/  F2F.F32.F64 R13, R10 ;  /* 0x0000000a000d7310 */ /* 0x000e220000301000 */
[----:B------:R-:W-:Y:S01]  /*0350*/  BSSY.RECONVERGENT B0, `(.L_x_2) ;  /* 0x0000042000007945 */ /* 0x000fe20003800200 */
[C---:B0-----:R-:W-:Y:S01]  /*0360*/  FMUL R0, R13.reuse, 0.63661974668502807617 ;  /* 0x3f22f9830d007820 */ /* 0x041fe20000400000 */
[----:B------:R-:W-:-:S05]  /*0370*/  FSETP.GE.AND P0, PT, |R13|, 105615, PT ;  /* 0x47ce47800d00780b */ /* 0x000fca0003f06200 */
[----:B------:R-:W0:Y:S02]  /*0380*/  F2I.NTZ R0, R0 ;  /* 0x0000000000007305 */ /* 0x000e240000203100 */
[----:B0-----:R-:W-:Y:S01]  /*0390*/  I2FP.F32.S32 R16, R0 ;  /* 0x0000000000107245 */ /* 0x001fe20000201400 */
[----:B------:R-:W-:-:S04]  /*03a0*/  IMAD.MOV.U32 R17, RZ, RZ, R0 ;  /* 0x000000ffff117224 */ /* 0x000fc800078e0000 */
[----:B------:R-:W-:-:S04]  /*03b0*/  FFMA R7, R16, -1.5707962512969970703, R13 ;  /* 0xbfc90fda10077823 */ /* 0x000fc8000000000d */
[----:B------:R-:W-:-:S04]  /*03c0*/  FFMA R7, R16, -7.5497894158615963534e-08, R7 ;  /* 0xb3a2216810077823 */ /* 0x000fc80000000007 */
[----:B------:R-:W-:-:S04]  /*03d0*/  FFMA R16, R16, -5.3903029534742383927e-15, R7 ;  /* 0xa7c234c510107823 */ /* 0x000fc80000000007 */
[----:B------:R-:W-:Y:S01]  /*03e0*/  IMAD.MOV.U32 R7, RZ, RZ, R16 ;  /* 0x000000ffff077224 */ /* 0x000fe200078e0010 */
[----:B------:R-:W-:Y:S06]  /*03f0*/  @!P0 BRA `(.L_x_3) ;  /* 0x0000000000dc8947 */ /* 0x000fec0003800000 */
[----:B------:R-:W-:-:S13]  /*0400*/  FSETP.NEU.AND P0, PT, |R13|, +INF , PT ;  /* 0x7f8000000d00780b */ /* 0x000fda0003f0d200 */
[----:B------:R-:W-:Y:S01]  /*0410*/  @!P0 FMUL R7, RZ, R13 ;  /* 0x0000000dff078220 */ /* 0x000fe20000400000 */
[----:B------:R-:W-:Y:S01]  /*0420*/  @!P0 IMAD.MOV.U32 R0, RZ, RZ, RZ ;  /* 0x000000ffff008224 */ /* 0x000fe200078e00ff */
[----:B------:R-:W-:Y:S06]  /*0430*/  @!P0 BRA `(.L_x_3) ;  /* 0x0000000000cc8947 */ /* 0x000fec0003800000 */
[----:B------:R-:W-:Y:S01]  /*0440*/  IMAD.SHL.U32 R7, R13, 0x100, RZ ;  /* 0x000001000d077824 */ /* 0x000fe200078e00ff */
[----:B------:R-:W0:Y:S01]  /*0450*/  LDCU.64 UR10, c[0x4][URZ] ;  /* 0x01000000ff0a77ac */ /* 0x000e220008000a00 */
[----:B------:R-:W-:Y:S02]  /*0460*/  IMAD.MOV.U32 R12, RZ, RZ, RZ ;  /* 0x000000ffff0c7224 */ /* 0x000fe400078e00ff */
[----:B------:R-:W-:Y:S01]  /*0470*/  IMAD.MOV.U32 R0, RZ, RZ, R1 ;  /* 0x000000ffff007224 */ /* 0x000fe200078e0001 */
[----:B------:R-:W-:Y:S01]  /*0480*/  LOP3.LUT R19, R7, 0x80000000, RZ, 0xfc, !PT ;  /* 0x8000000007137812 */ /* 0x000fe200078efcff */
[----:B------:R-:W-:Y:S01]  /*0490*/  UMOV UR6, URZ ;  /* 0x000000ff00067c82 */ /* 0x000fe20008000000 */
[----:B------:R-:W-:-:S05]  /*04a0*/  UMOV UR5, URZ ;  /* 0x000000ff00057c82 */ /* 0x000fca0008000000 */
.L_x_4:
[----:B0-----:R-:W-:Y:S02]  /*04b0*/  IMAD.U32 R14, RZ, RZ, UR10 ;  /* 0x0000000aff0e7e24 */ /* 0x001fe4000f8e00ff */
[----:B------:R-:W-:-:S05]  /*04c0*/  IMAD.U32 R15, RZ, RZ, UR11 ;  /* 0x0000000bff0f7e24 */ /* 0x000fca000f8e00ff */
[----:B------:R-:W2:Y:S01]  /*04d0*/  LDG.E.CONSTANT R10, desc[UR8][R14.64] ;  /* 0x000000080e0a7981 */ /* 0x000ea2000c1e9900 */
[----:B------:R-:W-:Y:S02]  /*04e0*/  UIADD3 UR10, UP0, UPT, UR10, 0x4, URZ ;  /* 0x000000040a0a7890 */ /* 0x000fe4000ff1e0ff */
[----:B------:R-:W-:Y:S02]  /*04f0*/  UIADD3 UR5, UPT, UPT, UR5, 0x1, URZ ;  /* 0x0000000105057890 */ /* 0x000fe4000fffe0ff */
[----:B------:R-:W-:Y:S02]  /*0500*/  UIADD3.X UR11, UPT, UPT, URZ, UR11, URZ, UP0, !UPT ;  /* 0x0000000bff0b7290 */ /* 0x000fe400087fe4ff */
[----:B------:R-:W-:Y:S01]  /*0510*/  UISETP.NE.AND UP0, UPT, UR5, 0x6, UPT ;  /* 0x000000060500788c */ /* 0x000fe2000bf05270 */
[----:B--2---:R-:W-:-:S03]  /*0520*/  IMAD.WIDE.U32 R10, R10, R19, RZ ;  /* 0x000000130a0a7225 */ /* 0x004fc600078e00ff */
[----:B------:R-:W-:-:S04]  /*0530*/  IADD3 R7, P0, PT, R10, R12, RZ ;  /* 0x0000000c0a077210 */ /* 0x000fc80007f1e0ff */
[----:B------:R-:W-:Y:S01]  /*0540*/  IADD3.X R12, PT, PT, R11, UR6, RZ, P0, !PT ;  /* 0x000000060b0c7c10 */ /* 0x000fe200087fe4ff */
[----:B------:R0:W-:Y:S02]  /*0550*/  STL [R0], R7 ;  /* 0x0000000700007387 */ /* 0x0001e40000100800 */
[----:B0-----:R-:W-:Y:S01]  /*0560*/  VIADD R0, R0, 0x4 ;  /* 0x0000000400007836 */ /* 0x001fe20000000000 */
[----:B------:R-:W-:Y:S06]  /*0570*/  BRA.U UP0, `(.L_x_4) ;  /* 0xfffffffd00cc7547 */ /* 0x000fec000b83ffff */
[----:B------:R-:W-:Y:S01]  /*0580*/  SHF.R.U32.HI R11, RZ, 0x17, R13 ;  /* 0x00000017ff0b7819 */ /* 0x000fe2000001160d */
[----:B------:R0:W-:Y:S03]  /*0590*/  STL [R1+0x18], R12 ;  /* 0x0000180c01007387 */ /* 0x0001e60000100800 */
[C---:B------:R-:W-:Y:S02]  /*05a0*/  LOP3.LUT R0, R11.reuse, 0xe0, RZ, 0xc0, !PT ;  /* 0x000000e00b007812 */ /* 0x040fe400078ec0ff */
[----:B------:R-:W-:-:S03]  /*05b0*/  LOP3.LUT P0, RZ, R11, 0x1f, RZ, 0xc0, !PT ;  /* 0x0000001f0bff7812 */ /* 0x000fc6000780c0ff */
[----:B------:R-:W-:-:S05]  /*05c0*/  VIADD R0, R0, 0xffffff80 ;  /* 0xffffff8000007836 */ /* 0x000fca0000000000 */
[----:B------:R-:W-:-:S05]  /*05d0*/  SHF.R.U32.HI R0, RZ, 0x5, R0 ;  /* 0x00000005ff007819 */ /* 0x000fca0000011600 */
[----:B------:R-:W-:-:S05]  /*05e0*/  IMAD R18, R0, -0x4, R1 ;  /* 0xfffffffc00127824 */ /* 0x000fca00078e0201 */
[----:B------:R-:W2:Y:S04]  /*05f0*/  LDL R0, [R18+0x18] ;  /* 0x0000180012007983 */ /* 0x000ea80000100800 */
[----:B------:R-:W2:Y:S04]  /*0600*/  LDL R7, [R18+0x14] ;  /* 0x0000140012077983 */ /* 0x000ea80000100800 */
[----:B------:R-:W3:Y:S01]  /*0610*/  @P0 LDL R10, [R18+0x10] ;  /* 0x00001000120a0983 */ /* 0x000ee20000100800 */
[----:B------:R-:W-:Y:S01]  /*0620*/  LOP3.LUT R11, R11, 0x1f, RZ, 0xc0, !PT ;  /* 0x0000001f0b0b7812 */ /* 0x000fe200078ec0ff */
[----:B------:R-:W-:Y:S01]  /*0630*/  UMOV UR6, 0x54442d19 ;  /* 0x54442d1900067882 */ /* 0x000fe20000000000 */
[----:B------:R-:W-:-:S02]  /*0640*/  UMOV UR7, 0x3bf921fb ;  /* 0x3bf921fb00077882 */ /* 0x000fc40000000000 */
[-C--:B--2---:R-:W-:Y:S02]  /*0650*/  @P0 SHF.L.W.U32.HI R0, R7, R11.reuse, R0 ;  /* 0x0000000b07000219 */ /* 0x084fe40000010e00 */
[----:B---3--:R-:W-:Y:S02]  /*0660*/  @P0 SHF.L.W.U32.HI R7, R10, R11, R7 ;  /* 0x0000000b0a070219 */ /* 0x008fe40000010e07 */
[----:B------:R-:W-:Y:S02]  /*0670*/  ISETP.GE.AND P0, PT, R13, RZ, PT ;  /* 0x000000ff0d00720c */ /* 0x000fe40003f06270 */
[C---:B------:R-:W-:Y:S01]  /*0680*/  SHF.L.W.U32.HI R10, R7.reuse, 0x2, R0 ;  /* 0x00000002070a7819 */ /* 0x040fe20000010e00 */
[----:B------:R-:W-:-:S03]  /*0690*/  IMAD.SHL.U32 R7, R7, 0x4, RZ ;  /* 0x0000000407077824 */ /* 0x000fc600078e00ff */
[----:B------:R-:W-:-:S04]  /*06a0*/  SHF.R.S32.HI R11, RZ, 0x1f, R10 ;  /* 0x0000001fff0b7819 */ /* 0x000fc8000001140a */
[C---:B------:R-:W-:Y:S02]  /*06b0*/  LOP3.LUT R14, R11.reuse, R7, RZ, 0x3c, !PT ;  /* 0x000000070b0e7212 */ /* 0x040fe400078e3cff */
[----:B------:R-:W-:Y:S02]  /*06c0*/  LOP3.LUT R15, R11, R10, RZ, 0x3c, !PT ;  /* 0x0000000a0b0f7212 */ /* 0x000fe400078e3cff */
[----:B------:R-:W-:Y:S02]  /*06d0*/  SHF.R.U32.HI R7, RZ, 0x1e, R0 ;  /* 0x0000001eff077819 */ /* 0x000fe40000011600 */
[C---:B------:R-:W-:Y:S02]  /*06e0*/  LOP3.LUT R11, R10.reuse, R13, RZ, 0x3c, !PT ;  /* 0x0000000d0a0b7212 */ /* 0x040fe400078e3cff */
[----:B------:R-:W1:Y:S01]  /*06f0*/  I2F.F64.S64 R14, R14 ;  /* 0x0000000e000e7312 */ /* 0x000e620000301c00 */
[----:B------:R-:W-:Y:S02]  /*0700*/  LEA.HI R0, R10, R7, RZ, 0x1 ;  /* 0x000000070a007211 */ /* 0x000fe400078f08ff */
[----:B------:R-:W-:-:S03]  /*0710*/  ISETP.GE.AND P1, PT, R11, RZ, PT ;  /* 0x000000ff0b00720c */ /* 0x000fc60003f26270 */
[----:B------:R-:W-:-:S04]  /*0720*/  IMAD.MOV R7, RZ, RZ, -R0 ;  /* 0x000000ffff077224 */ /* 0x000fc800078e0a00 */
[----:B------:R-:W-:Y:S01]  /*0730*/  @!P0 IMAD.MOV.U32 R0, RZ, RZ, R7 ;  /* 0x000000ffff008224 */ /* 0x000fe200078e0007 */
[----:B-1----:R-:W-:-:S10]  /*0740*/  DMUL R18, R14, UR6 ;  /* 0x000000060e127c28 */ /* 0x002fd40008000000 */
[----:B------:R-:W1:Y:S02]  /*0750*/  F2F.F32.F64 R18, R18 ;  /* 0x0000001200127310 */ /* 0x000e640000301000 */
[----:B01----:R-:W-:-:S07]  /*0760*/  FSEL R7, -R18, R18, !P1 ;  /* 0x0000001212077208 */ /* 0x003fce0004800100 */
.L_x_3:
[----:B------:R-:W-:Y:S05]  /*0770*/  BSYNC.RECONVERGENT B0 ;  /* 0x0000000000007941 */ /* 0x000fea0003800200 */
.L_x_2:
[----:B------:R-:W-:Y:S02]  /*0780*/  IMAD.MOV.U32 R15, RZ, RZ, 0x37cbac00 ;  /* 0x37cbac00ff0f7424 */ /* 0x000fe400078e00ff */
[----:B------:R-:W-:Y:S01]  /*0790*/  FMUL R10, R7, R7 ;  /* 0x00000007070a7220 */ /* 0x000fe20000400000 */
[----:B------:R-:W-:Y:S01]  /*07a0*/  LOP3.LUT R12, R0, 0x1, RZ, 0xc0, !PT ;  /* 0x00000001000c7812 */ /* 0x000fe200078ec0ff */
[----:B------:R-:W-:Y:S01]  /*07b0*/  IMAD.MOV.U32 R14, RZ, RZ, 0x3c0885e4 ;  /* 0x3c0885e4ff0e7424 */ /* 0x000fe200078e00ff */
[----:B------:R-:W-:Y:S01]  /*07c0*/  BSSY.RECONVERGENT B0, `(.L_x_5) ;  /* 0x0000045000007945 */ /* 0x000fe20003800200 */
[----:B------:R-:W-:Y:S01]  /*07d0*/  FFMA R11, R10, R15, -0.0013887860113754868507 ;  /* 0xbab607ed0a0b7423 */ /* 0x000fe2000000000f */
[----:B------:R-:W-:Y:S01]  /*07e0*/  ISETP.NE.U32.AND P0, PT, R12, 0x1, PT ;  /* 0x000000010c00780c */ /* 0x000fe20003f05070 */
[----:B------:R-:W-:Y:S02]  /*07f0*/  VIADD R0, R0, 0x1 ;  /* 0x0000000100007836 */ /* 0x000fe40000000000 */
[----:B------:R-:W-:Y:S01]  /*0800*/  IMAD.MOV.U32 R12, RZ, RZ, 0x3e2aaaa8 ;  /* 0x3e2aaaa8ff0c7424 */ /* 0x000fe200078e00ff */
[----:B------:R-:W-:-:S02]  /*0810*/  FSEL R11, R11, -0.00019574658654164522886, P0 ;  /* 0xb94d41530b0b7808 */ /* 0x000fc40000000000 */
[----:B------:R-:W-:Y:S02]  /*0820*/  FSEL R19, R14, 0.041666727513074874878, !P0 ;  /* 0x3d2aaabb0e137808 */ /* 0x000fe40004000000 */
[----:B------:R-:W-:Y:S02]  /*0830*/  LOP3.LUT P1, RZ, R0, 0x2, RZ, 0xc0, !PT ;  /* 0x0000000200ff7812 */ /* 0x000fe4000782c0ff */
[----:B------:R-:W-:Y:S01]  /*0840*/  FSEL R0, R7, 1, !P0 ;  /* 0x3f80000007007808 */ /* 0x000fe20004000000 */
[----:B------:R-:W-:Y:S01]  /*0850*/  FFMA R11, R10, R11, R19 ;  /* 0x0000000b0a0b7223 */ /* 0x000fe20000000013 */
[----:B------:R-:W-:Y:S02]  /*0860*/  FSEL R18, -R12, -0.4999999701976776123, !P0 ;  /* 0xbeffffff0c127808 */ /* 0x000fe40004000100 */
[----:B------:R-:W-:Y:S01]  /*0870*/  FSETP.GE.AND P0, PT, |R13|, 105615, PT ;  /* 0x47ce47800d00780b */ /* 0x000fe20003f06200 */
[C---:B------:R-:W-:Y:S02]  /*0880*/  FFMA R7, R10.reuse, R0, RZ ;  /* 0x000000000a077223 */ /* 0x040fe400000000ff */
[----:B------:R-:W-:-:S04]  /*0890*/  FFMA R11, R10, R11, R18 ;  /* 0x0000000b0a0b7223 */ /* 0x000fc80000000012 */
[----:B------:R-:W-:-:S04]  /*08a0*/  FFMA R0, R7, R11, R0 ;  /* 0x0000000b07007223 */ /* 0x000fc80000000000 */
[----:B------:R-:W-:-:S04]  /*08b0*/  @P1 FADD R0, RZ, -R0 ;  /* 0x80000000ff001221 */ /* 0x000fc80000000000 */
[----:B-----5:R-:W-:Y:S01]  /*08c0*/  FMUL R19, R5, R0 ;  /* 0x0000000005137220 */ /* 0x020fe20000400000 */
[----:B------:R-:W-:Y:S06]  /*08d0*/  @!P0 BRA `(.L_x_6) ;  /* 0x0000000000cc8947 */ /* 0x000fec0003800000 */
[----:B------:R-:W-:-:S13]  /*08e0*/  FSETP.NEU.AND P0, PT, |R13|, +INF , PT ;  /* 0x7f8000000d00780b */ /* 0x000fda0003f0d200 */
[----:B------:R-:W-:Y:S01]  /*08f0*/  @!P0 FMUL R16, RZ, R13 ;  /* 0x0000000dff108220 */ /* 0x000fe20000400000 */
[----:B------:R-:W-:Y:S01]  /*0900*/  @!P0 IMAD.MOV.U32 R17, RZ, RZ, RZ ;  /* 0x000000ffff118224 */ /* 0x000fe200078e00ff */
[----:B------:R-:W-:Y:S06]  /*0910*/  @!P0 BRA `(.L_x_6) ;  /* 0x0000000000bc8947 */ /* 0x000fec0003800000 */
[----:B------:R-:W0:Y:S01]  /*0920*/  LDC.64 R10, c[0x4][RZ] ;  /* 0x01000000ff0a7b82 */ /* 0x000e220000000a00 */
[----:B------:R-:W-:Y:S01]  /*0930*/  IMAD.SHL.U32 R7, R13, 0x100, RZ ;  /* 0x000001000d077824 */ /* 0x000fe200078e00ff */
[----:B------:R-:W-:Y:S01]  /*0940*/  UMOV UR5, URZ ;  /* 0x000000ff00057c82 */ /* 0x000fe20008000000 */
[----:B------:R-:W-:Y:S02]  /*0950*/  IMAD.MOV.U32 R0, RZ, RZ, RZ ;  /* 0x000000ffff007224 */ /* 0x000fe400078e00ff */
[----:B------:R-:W-:Y:S01]  /*0960*/  IMAD.MOV.U32 R5, RZ, RZ, RZ ;  /* 0x000000ffff057224 */ /* 0x000fe200078e00ff */
[----:B------:R-:W-:-:S07]  /*0970*/  LOP3.LUT R25, R7, 0x80000000, RZ, 0xfc, !PT ;  /* 0x8000000007197812 */ /* 0x000fce00078efcff */
.L_x_7:
[----:B0-----:R-:W-:-:S05]  /*0980*/  IMAD.WIDE.U32 R20, R5, 0x4, R10 ;  /* 0x0000000405147825 */ /* 0x001fca00078e000a */
[----:B-1----:R-:W2:Y:S01]  /*0990*/  LDG.E.CONSTANT R16, desc[UR8][R20.64] ;  /* 0x0000000814107981 */ /* 0x002ea2000c1e9900 */
[C---:B------:R-:W-:Y:S02]  /*09a0*/  IMAD R7, R5.reuse, 0x4, R1 ;  /* 0x0000000405077824 */ /* 0x040fe400078e0201 */
[----:B------:R-:W-:-:S05]  /*09b0*/  VIADD R5, R5, 0x1 ;  /* 0x0000000105057836 */ /* 0x000fca0000000000 */
[----:B------:R-:W-:Y:S01]  /*09c0*/  ISETP.NE.AND P0, PT, R5, 0x6, PT ;  /* 0x000000060500780c */ /* 0x000fe20003f05270 */
[----:B--2---:R-:W-:-:S03]  /*09d0*/  IMAD.WIDE.U32 R16, R16, R25, RZ ;  /* 0x0000001910107225 */ /* 0x004fc600078e00ff */
[----:B------:R-:W-:-:S04]  /*09e0*/  IADD3 R16, P1, PT, R16, R0, RZ ;  /* 0x0000000010107210 */ /* 0x000fc80007f3e0ff */
[----:B------:R-:W-:Y:S01]  /*09f0*/  IADD3.X R0, PT, PT, R17, UR5, RZ, P1, !PT ;  /* 0x0000000511007c10 */ /* 0x000fe20008ffe4ff */
[----:B------:R1:W-:Y:S04]  /*0a00*/  STL [R7], R16 ;  /* 0x0000001007007387 */ /* 0x0003e80000100800 */
[----:B------:R-:W-:Y:S05]  /*0a10*/  @P0 BRA `(.L_x_7) ;  /* 0xfffffffc00d80947 */ /* 0x000fea000383ffff */
[----:B------:R-:W-:Y:S01]  /*0a20*/  SHF.R.U32.HI R11, RZ, 0x17, R13 ;  /* 0x00000017ff0b7819 */ /* 0x000fe2000001160d */
[----:B------:R0:W-:Y:S03]  /*0a30*/  STL [R1+0x18], R0 ;  /* 0x0000180001007387 */ /* 0x0001e60000100800 */
[C---:B------:R-:W-:Y:S02]  /*0a40*/  LOP3.LUT R5, R11.reuse, 0xe0, RZ, 0xc0, !PT ;  /* 0x000000e00b057812 */ /* 0x040fe400078ec0ff */
[----:B------:R-:W-:-:S03]  /*0a50*/  LOP3.LUT P0, RZ, R11, 0x1f, RZ, 0xc0, !PT ;  /* 0x0000001f0bff7812 */ /* 0x000fc6000780c0ff */
[----:B------:R-:W-:-:S05]  /*0a60*/  VIADD R5, R5, 0xffffff80 ;  /* 0xffffff8005057836 */ /* 0x000fca0000000000 */
[----:B------:R-:W-:-:S05]  /*0a70*/  SHF.R.U32.HI R10, RZ, 0x5, R5 ;  /* 0x00000005ff0a7819 */ /* 0x000fca0000011605 */
[----:B-1----:R-:W-:-:S05]  /*0a80*/  IMAD R16, R10, -0x4, R1 ;  /* 0xfffffffc0a107824 */ /* 0x002fca00078e0201 */
[----:B------:R-:W2:Y:S04]  /*0a90*/  LDL R5, [R16+0x18] ;  /* 0x0000180010057983 */ /* 0x000ea80000100800 */
[----:B------:R-:W2:Y:S04]  /*0aa0*/  LDL R10, [R16+0x14] ;  /* 0x00001400100a7983 */ /* 0x000ea80000100800 */
[----:B------:R-:W3:Y:S01]  /*0ab0*/  @P0 LDL R7, [R16+0x10] ;  /* 0x0000100010070983 */ /* 0x000ee20000100800 */
[----:B------:R-:W-:Y:S01]  /*0ac0*/  LOP3.LUT R11, R11, 0x1f, RZ, 0xc0, !PT ;  /* 0x0000001f0b0b7812 */ /* 0x000fe200078ec0ff */
[----:B------:R-:W-:Y:S01]  /*0ad0*/  UMOV UR6, 0x54442d19 ;  /* 0x54442d1900067882 */ /* 0x000fe20000000000 */
[----:B------:R-:W-:Y:S01]  /*0ae0*/  UMOV UR7, 0x3bf921fb ;  /* 0x3bf921fb00077882 */ /* 0x000fe20000000000 */
[----:B------:R-:W-:-:S02]  /*0af0*/  ISETP.GE.AND P1, PT, R13, RZ, PT ;  /* 0x000000ff0d00720c */ /* 0x000fc40003f26270 */
[-C--:B--2---:R-:W-:Y:S02]  /*0b00*/  @P0 SHF.L.W.U32.HI R5, R10, R11.reuse, R5 ;  /* 0x0000000b0a050219 */ /* 0x084fe40000010e05 */
[----:B---3--:R-:W-:Y:S02]  /*0b10*/  @P0 SHF.L.W.U32.HI R10, R7, R11, R10 ;  /* 0x0000000b070a0219 */ /* 0x008fe40000010e0a */
[--C-:B0-----:R-:W-:Y:S02]  /*0b20*/  SHF.R.U32.HI R0, RZ, 0x1e, R5.reuse ;  /* 0x0000001eff007819 */ /* 0x101fe40000011605 */
[C---:B------:R-:W-:Y:S01]  /*0b30*/  SHF.L.W.U32.HI R7, R10.reuse, 0x2, R5 ;  /* 0x000000020a077819 */ /* 0x040fe20000010e05 */
[----:B------:R-:W-:-:S03]  /*0b40*/  IMAD.SHL.U32 R10, R10, 0x4, RZ ;  /* 0x000000040a0a7824 */ /* 0x000fc600078e00ff */
[----:B------:R-:W-:Y:S02]  /*0b50*/  SHF.R.S32.HI R11, RZ, 0x1f, R7 ;  /* 0x0000001fff0b7819 */ /* 0x000fe40000011407 */
[----:B------:R-:W-:Y:S02]  /*0b60*/  LEA.HI R17, R7, R0, RZ, 0x1 ;  /* 0x0000000007117211 */ /* 0x000fe400078f08ff */
[C---:B------:R-:W-:Y:S02]  /*0b70*/  LOP3.LUT R10, R11.reuse, R10, RZ, 0x3c, !PT ;  /* 0x0000000a0b0a7212 */ /* 0x040fe400078e3cff */
[----:B------:R-:W-:Y:S01]  /*0b80*/  LOP3.LUT R11, R11, R7, RZ, 0x3c, !PT ;  /* 0x000000070b0b7212 */ /* 0x000fe200078e3cff */
[----:B------:R-:W-:Y:S01]  /*0b90*/  IMAD.MOV R0, RZ, RZ, -R17 ;  /* 0x000000ffff007224 */ /* 0x000fe200078e0a11 */
[----:B------:R-:W-:-:S03]  /*0ba0*/  LOP3.LUT R13, R7, R13, RZ, 0x3c, !PT ;  /* 0x0000000d070d7212 */ /* 0x000fc600078e3cff */
[----:B------:R-:W-:Y:S01]  /*0bb0*/  @!P1 IMAD.MOV.U32 R17, RZ, RZ, R0 ;  /* 0x000000ffff119224 */ /* 0x000fe200078e0000 */
[----:B------:R-:W0:Y:S01]  /*0bc0*/  I2F.F64.S64 R10, R10 ;  /* 0x0000000a000a7312 */ /* 0x000e220000301c00 */
[----:B------:R-:W-:Y:S01]  /*0bd0*/  ISETP.GE.AND P0, PT, R13, RZ, PT ;  /* 0x000000ff0d00720c */ /* 0x000fe20003f06270 */
[----:B0-----:R-:W-:-:S10]  /*0be0*/  DMUL R20, R10, UR6 ;  /* 0x000000060a147c28 */ /* 0x001fd40008000000 */
[----:B------:R-:W0:Y:S02]  /*0bf0*/  F2F.F32.F64 R20, R20 ;  /* 0x0000001400147310 */ /* 0x000e240000301000 */
[----:B0-----:R-:W-:-:S07]  /*0c00*/  FSEL R16, -R20, R20, !P0 ;  /* 0x0000001414107208 */ /* 0x001fce0004000100 */
.L_x_6:
[----:B------:R-:W-:Y:S05]  /*0c10*/  BSYNC.RECONVERGENT B0 ;  /* 0x0000000000007941 */ /* 0x000fea0003800200 */
.L_x_5:
[----:B------:R-:W-:Y:S01]  /*0c20*/  FMUL R5, R16, R16 ;  /* 0x0000001010057220 */ /* 0x000fe20000400000 */
[C---:B------:R-:W-:Y:S01]  /*0c30*/  LOP3.LUT R0, R17.reuse, 0x1, RZ, 0xc0, !PT ;  /* 0x0000000111007812 */ /* 0x040fe200078ec0ff */
[----:B------:R-:W0:Y:S01]  /*0c40*/  LDCU UR5, c[0x0][0x39c] ;  /* 0x00007380ff0577ac */ /* 0x000e220008000800 */
[----:B------:R-:W-:Y:S01]  /*0c50*/  LOP3.LUT P1, RZ, R17, 0x2, RZ, 0xc0, !PT ;  /* 0x0000000211ff7812 */ /* 0x000fe2000782c0ff */
[----:B------:R-:W-:Y:S01]  /*0c60*/  FFMA R15, R5, R15, -0.0013887860113754868507 ;  /* 0xbab607ed050f7423 */ /* 0x000fe2000000000f */
[----:B------:R-:W-:Y:S01]  /*0c70*/  ISETP.NE.U32.AND P0, PT, R0, 0x1, PT ;  /* 0x000000010000780c */ /* 0x000fe20003f05070 */
[----:B------:R-:W-:-:S03]  /*0c80*/  UIADD3 UR4, UPT, UPT, UR4, 0x1, URZ ;  /* 0x0000000104047890 */ /* 0x000fc6000fffe0ff */
[----:B------:R-:W-:Y:S02]  /*0c90*/  FSEL R14, R14, 0.041666727513074874878, P0 ;  /* 0x3d2aaabb0e0e7808 */ /* 0x000fe40000000000 */
[----:B------:R-:W-:Y:S02]  /*0ca0*/  FSEL R0, R15, -0.00019574658654164522886, !P0 ;  /* 0xb94d41530f007808 */ /* 0x000fe40004000000 */
[----:B------:R-:W-:-:S03]  /*0cb0*/  FSEL R7, -R12, -0.4999999701976776123, P0 ;  /* 0xbeffffff0c077808 */ /* 0x000fc60000000100 */
[----:B------:R-:W-:Y:S01]  /*0cc0*/  FFMA R14, R5, R0, R14 ;  /* 0x00000000050e7223 */ /* 0x000fe2000000000e */
[----:B------:R-:W-:-:S03]  /*0cd0*/  FSEL R0, R16, 1, P0 ;  /* 0x3f80000010007808 */ /* 0x000fc60000000000 */
[C---:B------:R-:W-:Y:S01]  /*0ce0*/  FFMA R7, R5.reuse, R14, R7 ;  /* 0x0000000e05077223 */ /* 0x040fe20000000007 */
[----:B0-----:R-:W-:Y:S01]  /*0cf0*/  UISETP.NE.AND UP0, UPT, UR4, UR5, UPT ;  /* 0x000000050400728c */ /* 0x001fe2000bf05270 */
[----:B------:R-:W-:-:S04]  /*0d00*/  FFMA R5, R5, R0, RZ ;  /* 0x0000000005057223 */ /* 0x000fc800000000ff */
[----:B------:R-:W-:-:S04]  /*0d10*/  FFMA R0, R5, R7, R0 ;  /* 0x0000000705007223 */ /* 0x000fc80000000000 */
[----:B------:R-:W-:-:S04]  /*0d20*/  @P1 FADD R0, RZ, -R0 ;  /* 0x80000000ff001221 */ /* 0x000fc80000000000 */
[----:B------:R-:W-:-:S04]  /*0d30*/  FFMA R19, -R6, R0, R19 ;  /* 0x0000000006137223 */ /* 0x000fc80000000113 */
[----:B------:R-:W-:Y:S01]  /*0d40*/  FADD R4, R19, R4 ;  /* 0x0000000413047221 */ /* 0x000fe20000000000 */
[----:B------:R-:W-:Y:S06]  /*0d50*/  BRA.U UP0, `(.L_x_8) ;  /* 0xfffffff500007547 */ /* 0x000fec000b83ffff */
[----:B------:R-:W0:Y:S01]  /*0d60*/  LDC.64 R6, c[0x0][0x390] ;  /* 0x0000e400ff067b82 */ /* 0x000e220000000a00 */
[----:B------:R-:W1:Y:S02]  /*0d70*/  LDCU UR5, c[0x0][0x398] ;  /* 0x00007300ff0577ac */ /* 0x000e640008000800 */
[----:B-1----:R-:W-:-:S04]  /*0d80*/  IMAD R3, R2, UR5, R3 ;  /* 0x0000000502037c24 */ /* 0x002fc8000f8e0203 */
[----:B0-----:R-:W-:-:S05]  /*0d90*/  IMAD.WIDE R2, R3, 0x4, R6 ;  /* 0x0000000403027825 */ /* 0x001fca00078e0206 */
[----:B------:R-:W-:Y:S01]  /*0da0*/  STG.E desc[UR8][R2.64], R4 ;  /* 0x0000000402007986 */ /* 0x000fe2000c101908 */
[----:B------:R-:W-:Y:S05]  /*0db0*/  EXIT ;  /* 0x000000000000794d */ /* 0x000fea0003800000 */
        .weak           $__internal_0_$__cuda_sm20_div_rn_f64_full
        .type           $__internal_0_$__cuda_sm20_div_rn_f64_full,@function
        .size           $__internal_0_$__cuda_sm20_div_rn_f64_full,(.L_x_62 - $__internal_0_$__cuda_sm20_div_rn_f64_full)
$__internal_0_$__cuda_sm20_div_rn_f64_full:
[C---:B------:R-:W-:Y:S01]  /*0dc0*/  FSETP.GEU.AND P0, PT, |R23|.reuse, 1.469367938527859385e-39, PT ;  /* 0x001000001700780b */ /* 0x040fe20003f0e200 */
[----:B------:R-:W-:Y:S01]  /*0dd0*/  IMAD.MOV.U32 R14, RZ, RZ, 0x1 ;  /* 0x00000001ff0e7424 */ /* 0x000fe200078e00ff */
[----:B------:R-:W-:Y:S01]  /*0de0*/  LOP3.LUT R10, R23, 0x800fffff, RZ, 0xc0, !PT ;  /* 0x800fffff170a7812 */ /* 0x000fe200078ec0ff */
[----:B------:R-:W-:Y:S01]  /*0df0*/  IMAD.MOV.U32 R24, RZ, RZ, 0x1ca00000 ;  /* 0x1ca00000ff187424 */ /* 0x000fe200078e00ff */
[C---:B------:R-:W-:Y:S01]  /*0e00*/  FSETP.GEU.AND P2, PT, |R13|.reuse, 1.469367938527859385e-39, PT ;  /* 0x001000000d00780b */ /* 0x040fe20003f4e200 */
[----:B------:R-:W-:Y:S01]  /*0e10*/  BSSY.RECONVERGENT B1, `(.L_x_9) ;  /* 0x0000052000017945 */ /* 0x000fe20003800200 */
[----:B------:R-:W-:Y:S01]  /*0e20*/  LOP3.LUT R11, R10, 0x3ff00000, RZ, 0xfc, !PT ;  /* 0x3ff000000a0b7812 */ /* 0x000fe200078efcff */
[----:B------:R-:W-:Y:S01]  /*0e30*/  IMAD.MOV.U32 R10, RZ, RZ, R22 ;  /* 0x000000ffff0a7224 */ /* 0x000fe200078e0016 */
[----:B------:R-:W-:Y:S02]  /*0e40*/  LOP3.LUT R7, R13, 0x7ff00000, RZ, 0xc0, !PT ;  /* 0x7ff000000d077812 */ /* 0x000fe400078ec0ff */
[----:B------:R-:W-:-:S03]  /*0e50*/  LOP3.LUT R26, R23, 0x7ff00000, RZ, 0xc0, !PT ;  /* 0x7ff00000171a7812 */ /* 0x000fc600078ec0ff */
[----:B------:R-:W-:Y:S01]  /*0e60*/  @!P0 DMUL R10, R22, 8.98846567431157953865e+307 ;  /* 0x7fe00000160a8828 */ /* 0x000fe20000000000 */
[----:B------:R-:W-:-:S03]  /*0e70*/  ISETP.GE.U32.AND P1, PT, R7, R26, PT ;  /* 0x0000001a0700720c */ /* 0x000fc60003f26070 */
[----:B------:R-:W-:Y:S02]  /*0e80*/  @!P2 LOP3.LUT R16, R23, 0x7ff00000, RZ, 0xc0, !PT ;  /* 0x7ff000001710a812 */ /* 0x000fe400078ec0ff */
[----:B------:R-:W0:Y:S02]  /*0e90*/  MUFU.RCP64H R15, R11 ;  /* 0x0000000b000f7308 */ /* 0x000e240000001800 */
[----:B------:R-:W-:Y:S02]  /*0ea0*/  @!P2 ISETP.GE.U32.AND P3, PT, R7, R16, PT ;  /* 0x000000100700a20c */ /* 0x000fe40003f66070 */
[----:B------:R-:W-:Y:S02]  /*0eb0*/  @!P0 LOP3.LUT R26, R11, 0x7ff00000, RZ, 0xc0, !PT ;  /* 0x7ff000000b1a8812 */ /* 0x000fe400078ec0ff */
[----:B------:R-:W-:-:S04]  /*0ec0*/  @!P2 SEL R17, R24, 0x63400000, !P3 ;  /* 0x634000001811a807 */ /* 0x000fc80005800000 */
[----:B------:R-:W-:-:S04]  /*0ed0*/  @!P2 LOP3.LUT R20, R17, 0x80000000, R13, 0xf8, !PT ;  /* 0x800000001114a812 */ /* 0x000fc800078ef80d */
[----:B------:R-:W-:Y:S01]  /*0ee0*/  @!P2 LOP3.LUT R21, R20, 0x100000, RZ, 0xfc, !PT ;  /* 0x001000001415a812 */ /* 0x000fe200078efcff */
[----:B------:R-:W-:Y:S01]  /*0ef0*/  @!P2 IMAD.MOV.U32 R20, RZ, RZ, RZ ;  /* 0x000000ffff14a224 */ /* 0x000fe200078e00ff */
[----:B0-----:R-:W-:-:S08]  /*0f00*/  DFMA R18, R14, -R10, 1 ;  /* 0x3ff000000e12742b */ /* 0x001fd0000000080a */
[----:B------:R-:W-:-:S08]  /*0f10*/  DFMA R18, R18, R18, R18 ;  /* 0x000000121212722b */ /* 0x000fd00000000012 */
[----:B------:R-:W-:Y:S01]  /*0f20*/  DFMA R18, R14, R18, R14 ;  /* 0x000000120e12722b */ /* 0x000fe2000000000e */
[----:B------:R-:W-:Y:S01]  /*0f30*/  SEL R15, R24, 0x63400000, !P1 ;  /* 0x63400000180f7807 */ /* 0x000fe20004800000 */
[----:B------:R-:W-:-:S03]  /*0f40*/  IMAD.MOV.U32 R14, RZ, RZ, R12 ;  /* 0x000000ffff0e7224 */ /* 0x000fc600078e000c */
[----:B------:R-:W-:-:S03]  /*0f50*/  LOP3.LUT R15, R15, 0x800fffff, R13, 0xf8, !PT ;  /* 0x800fffff0f0f7812 */ /* 0x000fc600078ef80d */
[----:B------:R-:W-:-:S03]  /*0f60*/  DFMA R16, R18, -R10, 1 ;  /* 0x3ff000001210742b */ /* 0x000fc6000000080a */
[----:B------:R-:W-:-:S05]  /*0f70*/  @!P2 DFMA R14, R14, 2, -R20 ;  /* 0x400000000e0ea82b */ /* 0x000fca0000000814 */
[----:B------:R-:W-:-:S08]  /*0f80*/  DFMA R16, R18, R16, R18 ;  /* 0x000000101210722b */ /* 0x000fd00000000012 */
[----:B------:R-:W-:-:S08]  /*0f90*/  DMUL R18, R16, R14 ;  /* 0x0000000e10127228 */ /* 0x000fd00000000000 */
[----:B------:R-:W-:-:S08]  /*0fa0*/  DFMA R20, R18, -R10, R14 ;  /* 0x8000000a1214722b */ /* 0x000fd0000000000e */
[----:B------:R-:W-:Y:S01]  /*0fb0*/  DFMA R20, R16, R20, R18 ;  /* 0x000000141014722b */ /* 0x000fe20000000012 */
[----:B------:R-:W-:Y:S01]  /*0fc0*/  IMAD.MOV.U32 R19, RZ, RZ, R7 ;  /* 0x000000ffff137224 */ /* 0x000fe200078e0007 */
[----:B------:R-:W-:-:S05]  /*0fd0*/  @!P2 LOP3.LUT R19, R15, 0x7ff00000, RZ, 0xc0, !PT ;  /* 0x7ff000000f13a812 */ /* 0x000fca00078ec0ff */
[----:B------:R-:W-:-:S05]  /*0fe0*/  VIADD R16, R19, 0xffffffff ;  /* 0xffffffff13107836 */ /* 0x000fca0000000000 */
[----:B------:R-:W-:Y:S01]  /*0ff0*/  ISETP.GT.U32.AND P0, PT, R16, 0x7feffffe, PT ;  /* 0x7feffffe1000780c */ /* 0x000fe20003f04070 */
[----:B------:R-:W-:-:S05]  /*1000*/  VIADD R16, R26, 0xffffffff ;  /* 0xffffffff1a107836 */ /* 0x000fca0000000000 */
[----:B------:R-:W-:-:S13]  /*1010*/  ISETP.GT.U32.OR P0, PT, R16, 0x7feffffe, P0 ;  /* 0x7feffffe1000780c */ /* 0x000fda0000704470 */
[----:B------:R-:W-:Y:S05]  /*1020*/  @P0 BRA `(.L_x_10) ;  /* 0x00000000006c0947 */ /* 0x000fea0003800000 */
[----:B------:R-:W-:-:S04]  /*1030*/  LOP3.LUT R16, R23, 0x7ff00000, RZ, 0xc0, !PT ;  /* 0x7ff0000017107812 */ /* 0x000fc800078ec0ff */
[CC--:B------:R-:W-:Y:S02]  /*1040*/  VIADDMNMX R12, R7.reuse, -R16.reuse, 0xb9600000, !PT ;  /* 0xb9600000070c7446 */ /* 0x0c0fe40007800910 */
[----:B------:R-:W-:Y:S02]  /*1050*/  ISETP.GE.U32.AND P0, PT, R7, R16, PT ;  /* 0x000000100700720c */ /* 0x000fe40003f06070 */
[----:B------:R-:W-:Y:S01]  /*1060*/  VIMNMX R7, PT, PT, R12, 0x46a00000, PT ;  /* 0x46a000000c077848 */ /* 0x000fe20003fe0100 */
[----:B------:R-:W-:Y:S01]  /*1070*/  IMAD.MOV.U32 R12, RZ, RZ, RZ ;  /* 0x000000ffff0c7224 */ /* 0x000fe200078e00ff */
[----:B------:R-:W-:-:S05]  /*1080*/  SEL R24, R24, 0x63400000, !P0 ;  /* 0x6340000018187807 */ /* 0x000fca0004000000 */
[----:B------:R-:W-:-:S04]  /*1090*/  IMAD.IADD R7, R7, 0x1, -R24 ;  /* 0x0000000107077824 */ /* 0x000fc800078e0a18 */
[----:B------:R-:W-:-:S06]  /*10a0*/  VIADD R13, R7, 0x7fe00000 ;  /* 0x7fe00000070d7836 */ /* 0x000fcc0000000000 */
[----:B------:R-:W-:-:S10]  /*10b0*/  DMUL R16, R20, R12 ;  /* 0x0000000c14107228 */ /* 0x000fd40000000000 */
[----:B------:R-:W-:-:S13]  /*10c0*/  FSETP.GTU.AND P0, PT, |R17|, 1.469367938527859385e-39, PT ;  /* 0x001000001100780b */ /* 0x000fda0003f0c200 */
[----:B------:R-:W-:Y:S05]  /*10d0*/  @P0 BRA `(.L_x_11) ;  /* 0x0000000000940947 */ /* 0x000fea0003800000 */
[----:B------:R-:W-:Y:S01]  /*10e0*/  DFMA R10, R20, -R10, R14 ;  /* 0x8000000a140a722b */ /* 0x000fe2000000000e */
[----:B------:R-:W-:-:S09]  /*10f0*/  IMAD.MOV.U32 R12, RZ, RZ, RZ ;  /* 0x000000ffff0c7224 */ /* 0x000fd200078e00ff */
[C---:B------:R-:W-:Y:S02]  /*1100*/  FSETP.NEU.AND P0, PT, R11.reuse, RZ, PT ;  /* 0x000000ff0b00720b */ /* 0x040fe40003f0d000 */
[----:B------:R-:W-:-:S04]  /*1110*/  LOP3.LUT R15, R11, 0x80000000, R23, 0x48, !PT ;  /* 0x800000000b0f7812 */ /* 0x000fc800078e4817 */
[----:B------:R-:W-:-:S07]  /*1120*/  LOP3.LUT R13, R15, R13, RZ, 0xfc, !PT ;  /* 0x0000000d0f0d7212 */ /* 0x000fce00078efcff */
[----:B------:R-:W-:Y:S05]  /*1130*/  @!P0 BRA `(.L_x_11) ;  /* 0x00000000007c8947 */ /* 0x000fea0003800000 */
[----:B------:R-:W-:Y:S01]  /*1140*/  IMAD.MOV R11, RZ, RZ, -R7 ;  /* 0x000000ffff0b7224 */ /* 0x000fe200078e0a07 */
[----:B------:R-:W-:Y:S01]  /*1150*/  DMUL.RP R12, R20, R12 ;  /* 0x0000000c140c7228 */ /* 0x000fe20000008000 */
[----:B------:R-:W-:Y:S01]  /*1160*/  IMAD.MOV.U32 R10, RZ, RZ, RZ ;  /* 0x000000ffff0a7224 */ /* 0x000fe200078e00ff */
[----:B------:R-:W-:-:S05]  /*1170*/  IADD3 R7, PT, PT, -R7, -0x43300000, RZ ;  /* 0xbcd0000007077810 */ /* 0x000fca0007ffe1ff */
[----:B------:R-:W-:-:S03]  /*1180*/  DFMA R10, R16, -R10, R20 ;  /* 0x8000000a100a722b */ /* 0x000fc60000000014 */
[----:B------:R-:W-:-:S07]  /*1190*/  LOP3.LUT R15, R13, R15, RZ, 0x3c, !PT ;  /* 0x0000000f0d0f7212 */ /* 0x000fce00078e3cff */
[----:B------:R-:W-:-:S04]  /*11a0*/  FSETP.NEU.AND P0, PT, |R11|, R7, PT ;  /* 0x000000070b00720b */ /* 0x000fc80003f0d200 */
[----:B------:R-:W-:Y:S02]  /*11b0*/  FSEL R16, R12, R16, !P0 ;  /* 0x000000100c107208 */ /* 0x000fe40004000000 */
[----:B------:R-:W-:Y:S01]  /*11c0*/  FSEL R17, R15, R17, !P0 ;  /* 0x000000110f117208 */ /* 0x000fe20004000000 */
[----:B------:R-:W-:Y:S06]  /*11d0*/  BRA `(.L_x_11) ;  /* 0x0000000000547947 */ /* 0x000fec0003800000 */
.L_x_10:
[----:B------:R-:W-:-:S14]  /*11e0*/  DSETP.NAN.AND P0, PT, R12, R12, PT ;  /* 0x0000000c0c00722a */ /* 0x000fdc0003f08000 */
[----:B------:R-:W-:Y:S05]  /*11f0*/  @P0 BRA `(.L_x_12) ;  /* 0x0000000000440947 */ /* 0x000fea0003800000 */
[----:B------:R-:W-:-:S14]  /*1200*/  DSETP.NAN.AND P0, PT, R22, R22, PT ;  /* 0x000000161600722a */ /* 0x000fdc0003f08000 */
[----:B------:R-:W-:Y:S05]  /*1210*/  @P0 BRA `(.L_x_13) ;  /* 0x0000000000300947 */ /* 0x000fea0003800000 */
[----:B------:R-:W-:Y:S01]  /*1220*/  ISETP.NE.AND P0, PT, R19, R26, PT ;  /* 0x0000001a1300720c */ /* 0x000fe20003f05270 */
[----:B------:R-:W-:Y:S02]  /*1230*/  IMAD.MOV.U32 R16, RZ, RZ, 0x0 ;  /* 0x00000000ff107424 */ /* 0x000fe400078e00ff */
[----:B------:R-:W-:-:S10]  /*1240*/  IMAD.MOV.U32 R17, RZ, RZ, -0x80000 ;  /* 0xfff80000ff117424 */ /* 0x000fd400078e00ff */
[----:B------:R-:W-:Y:S05]  /*1250*/  @!P0 BRA `(.L_x_11) ;  /* 0x0000000000348947 */ /* 0x000fea0003800000 */
[----:B------:R-:W-:Y:S02]  /*1260*/  ISETP.NE.AND P0, PT, R19, 0x7ff00000, PT ;  /* 0x7ff000001300780c */ /* 0x000fe40003f05270 */
[----:B------:R-:W-:Y:S02]  /*1270*/  LOP3.LUT R17, R13, 0x80000000, R23, 0x48, !PT ;  /* 0x800000000d117812 */ /* 0x000fe400078e4817 */
[----:B------:R-:W-:-:S13]  /*1280*/  ISETP.EQ.OR P0, PT, R26, RZ, !P0 ;  /* 0x000000ff1a00720c */ /* 0x000fda0004702670 */
[----:B------:R-:W-:Y:S01]  /*1290*/  @P0 LOP3.LUT R7, R17, 0x7ff00000, RZ, 0xfc, !PT ;  /* 0x7ff0000011070812 */ /* 0x000fe200078efcff */
[----:B------:R-:W-:Y:S02]  /*12a0*/  @!P0 IMAD.MOV.U32 R16, RZ, RZ, RZ ;  /* 0x000000ffff108224 */ /* 0x000fe400078e00ff */
[----:B------:R-:W-:Y:S02]  /*12b0*/  @P0 IMAD.MOV.U32 R16, RZ, RZ, RZ ;  /* 0x000000ffff100224 */ /* 0x000fe400078e00ff */
[----:B------:R-:W-:Y:S01]  /*12c0*/  @P0 IMAD.MOV.U32 R17, RZ, RZ, R7 ;  /* 0x000000ffff110224 */ /* 0x000fe200078e0007 */
[----:B------:R-:W-:Y:S06]  /*12d0*/  BRA `(.L_x_11) ;  /* 0x0000000000147947 */ /* 0x000fec0003800000 */
.L_x_13:
[----:B------:R-:W-:Y:S01]  /*12e0*/  LOP3.LUT R17, R23, 0x80000, RZ, 0xfc, !PT ;  /* 0x0008000017117812 */ /* 0x000fe200078efcff */
[----:B------:R-:W-:Y:S01]  /*12f0*/  IMAD.MOV.U32 R16, RZ, RZ, R22 ;  /* 0x000000ffff107224 */ /* 0x000fe200078e0016 */
[----:B------:R-:W-:Y:S06]  /*1300*/  BRA `(.L_x_11) ;  /* 0x0000000000087947 */ /* 0x000fec0003800000 */
.L_x_12:
[----:B------:R-:W-:Y:S01]  /*1310*/  LOP3.LUT R17, R13, 0x80000, RZ, 0xfc, !PT ;  /* 0x000800000d117812 */ /* 0x000fe200078efcff */
[----:B------:R-:W-:-:S07]  /*1320*/  IMAD.MOV.U32 R16, RZ, RZ, R12 ;  /* 0x000000ffff107224 */ /* 0x000fce00078e000c */
.L_x_11:
[----:B------:R-:W-:Y:S05]  /*1330*/  BSYNC.RECONVERGENT B1 ;  /* 0x0000000000017941 */ /* 0x000fea0003800200 */
.L_x_9:
[----:B------:R-:W-:Y:S02]  /*1340*/  IMAD.MOV.U32 R10, RZ, RZ, R0 ;  /* 0x000000ffff0a7224 */ /* 0x000fe400078e0000 */
[----:B------:R-:W-:-:S04]  /*1350*/  IMAD.MOV.U32 R11, RZ, RZ, 0x0 ;  /* 0x00000000ff0b7424 */ /* 0x000fc800078e00ff */
[----:B------:R-:W-:Y:S05]  /*1360*/  RET.REL.NODEC R10 `(_Z15ifft1DColKernelPfS_S_ii) ;  /* 0xffffffec0a247950 */ /* 0x000fea0003c3ffff */
.L_x_14:
[----:B------:R-:W-:-:S00]  /*1370*/  BRA `(.L_x_14) ;  /* 0xfffffffc00fc7947 */ /* 0x000fc0000383ffff */
[----:B------:R-:W-:-:S00]  /*1380*/  NOP ;  /* 0x0000000000007918 */ /* 0x000fc00000000000 */
[----:B------:R-:W-:-:S00]  /*1390*/  NOP ;  /* 0x0000000000007918 */ /* 0x000fc00000000000 */
[----:B------:R-:W-:-:S00]  /*13a0*/  NOP ;  /* 0x0000000000007918 */ /* 0x000fc00000000000 */
[----:B------:R-:W-:-:S00]  /*13b0*/  NOP ;  /* 0x0000000000007918 */ /* 0x000fc00000000000 */
[----:B------:R-:W-:-:S00]  /*13c0*/  NOP ;  /* 0x0000000000007918 */ /* 0x000fc00000000000 */
[----:B------:R-:W-:-:S00]  /*13d0*/  NOP ;  /* 0x0000000000007918 */ /* 0x000fc00000000000 */
[----:B------:R-:W-:-:S00]  /*13e0*/  NOP ;  /* 0x0000000000007918 */ /* 0x000fc00000000000 */
[----:B------:R-:W-:-:S00]  /*13f0*/  NOP ;  /* 0x0000000000007918 */ /* 0x000fc00000000000 */
.L_x_62:


//--------------------- .text._Z15ifft1DRowKernelPfS_S_ii --------------------------
	.section	.text._Z15ifft1DRowKernelPfS_S_ii,"ax",@progbits
	.align	128
        .global         _Z15ifft1DRowKernelPfS_S_ii
        .type           _Z15ifft1DRowKernelPfS_S_ii,@function
        .size           _Z15ifft1DRowKernelPfS_S_ii,(.L_x_63 - _Z15ifft1DRowKernelPfS_S_ii)
        .other          _Z15ifft1DRowKernelPfS_S_ii,@"STO_CUDA_ENTRY STV_DEFAULT"
_Z15ifft1DRowKernelPfS_S_ii:
.text._Z15ifft1DRowKernelPfS_S_ii:
        /* <DEDUP_REMOVED lines=14> */
[----:B------:R-:W-:Y:S01]  /*00e0*/  UISETP.GE.AND UP0, UPT, UR6, 0x1, UPT ;  /* 0x000000010600788c */ /* 0x000fe2000bf06270 */
[----:B------:R-:W-:Y:S01]  /*00f0*/  IMAD.MOV.U32 R4, RZ, RZ, RZ ;  /* 0x000000ffff047224 */ /* 0x000fe200078e00ff */
[----:B------:R-:W0:Y:S07]  /*0100*/  LDCU.64 UR8, c[0x0][0x358] ;  /* 0x00006b00ff0877ac */ /* 0x000e2e0008000a00 */
[----:B------:R-:W-:Y:S05]  /*0110*/  BRA.U !UP0, `(.L_x_15) ;  /* 0x0000000d081c7547 */ /* 0x000fea000b800000 */
[----:B------:R-:W1:Y:S01]  /*0120*/  I2F.F64 R8, R3 ;  /* 0x0000000300087312 */ /* 0x000e620000201c00 */
[----:B------:R-:W-:Y:S01]  /*0130*/  UMOV UR4, 0x54442d18 ;  /* 0x54442d1800047882 */ /* 0x000fe20000000000 */
[----:B------:R-:W-:Y:S01]  /*0140*/  UMOV UR5, 0x401921fb ;  /* 0x401921fb00057882 */ /* 0x000fe20000000000 */
[----:B------:R-:W-:-:S05]  /*0150*/  IMAD.MOV.U32 R4, RZ, RZ, RZ ;  /* 0x000000ffff047224 */ /* 0x000fca00078e00ff */
[----:B------:R-:W2:Y:S01]  /*0160*/  I2F.F64.U32 R22, UR6 ;  /* 0x0000000600167d12 */ /* 0x000ea20008201800 */
[----:B-1----:R-:W-:Y:S01]  /*0170*/  DMUL R8, R8, UR4 ;  /* 0x0000000408087c28 */ /* 0x002fe20008000000 */
[----:B------:R-:W-:-:S10]  /*0180*/  UMOV UR4, URZ ;  /* 0x000000ff00047c82 */ /* 0x000fd40008000000 */
.L_x_24:
[----:B------:R-:W1:Y:S08]  /*0190*/  LDC R5, c[0x0][0x398] ;  /* 0x0000e600ff057b82 */ /* 0x000e700000000800 */
[----:B------:R-:W3:Y:S08]  /*01a0*/  LDC.64 R6, c[0x0][0x388] ;  /* 0x0000e200ff067b82 */ /* 0x000ef00000000a00 */
[----:B------:R-:W4:Y:S01]  /*01b0*/  LDC.64 R10, c[0x0][0x380] ;  /* 0x0000e000ff0a7b82 */ /* 0x000f220000000a00 */
[----:B-1----:R-:W-:-:S04]  /*01c0*/  IMAD R5, R2, R5, UR4 ;  /* 0x0000000402057e24 */ /* 0x002fc8000f8e0205 */
[----:B---3--:R-:W-:-:S06]  /*01d0*/  IMAD.WIDE.U32 R6, R5, 0x4, R6 ;  /* 0x0000000405067825 */ /* 0x008fcc00078e0006 */
[----:B0-----:R-:W5:Y:S01]  /*01e0*/  LDG.E R6, desc[UR8][R6.64] ;  /* 0x0000000806067981 */ /* 0x001f62000c1e1900 */
[----:B--2---:R-:W0:Y:S01]  /*01f0*/  MUFU.RCP64H R13, R23 ;  /* 0x00000017000d7308 */ /* 0x004e220000001800 */
[----:B------:R-:W-:Y:S02]  /*0200*/  IMAD.MOV.U32 R12, RZ, RZ, 0x1 ;  /* 0x00000001ff0c7424 */ /* 0x000fe400078e00ff */
[----:B----4-:R-:W-:-:S05]  /*0210*/  IMAD.WIDE.U32 R10, R5, 0x4, R10 ;  /* 0x00000004050a7825 */ /* 0x010fca00078e000a */
        /* <DEDUP_REMOVED lines=17> */
[----:B-----5:R-:W-:Y:S05]  /*0330*/  CALL.REL.NOINC `($__internal_1_$__cuda_sm20_div_rn_f64_full) ;  /* 0x0000000800a87944 */ /* 0x020fea0003c00000 */
[----:B------:R-:W-:Y:S02]  /*0340*/  IMAD.MOV.U32 R10, RZ, RZ, R16 ;  /* 0x000000ffff0a7224 */ /* 0x000fe400078e0010 */
[----:B------:R-:W-:-:S07]  /*0350*/  IMAD.MOV.U32 R11, RZ, RZ, R17 ;  /* 0x000000ffff0b7224 */ /* 0x000fce00078e0011 */
.L_x_17:
[----:B------:R-:W-:Y:S05]  /*0360*/  BSYNC.RECONVERGENT B0 ;  /* 0x0000000000007941 */ /* 0x000fea0003800200 */
.L_x_16:
        /* <DEDUP_REMOVED lines=23> */
.L_x_20:
        /* <DEDUP_REMOVED lines=44> */
.L_x_19:
[----:B------:R-:W-:Y:S05]  /*07a0*/  BSYNC.RECONVERGENT B0 ;  /* 0x0000000000007941 */ /* 0x000fea0003800200 */
.L_x_18:
        /* <DEDUP_REMOVED lines=32> */
.L_x_23:
        /* <DEDUP_REMOVED lines=41> */
.L_x_22:
[----:B------:R-:W-:Y:S05]  /*0c40*/  BSYNC.RECONVERGENT B0 ;  /* 0x0000000000007941 */ /* 0x000fea0003800200 */
.L_x_21:
        /* <DEDUP_REMOVED lines=20> */
.L_x_15:
[----:B------:R-:W1:Y:S01]  /*0d90*/  LDC.64 R6, c[0x0][0x390] ;  /* 0x0000e400ff067b82 */ /* 0x000e620000000a00 */
[----:B------:R-:W-:-:S04]  /*0da0*/  IMAD R3, R2, UR6, R3 ;  /* 0x0000000602037c24 */ /* 0x000fc8000f8e0203 */
[----:B-1----:R-:W-:-:S05]  /*0db0*/  IMAD.WIDE R2, R3, 0x4, R6 ;  /* 0x0000000403027825 */ /* 0x002fca00078e0206 */
[----:B0-----:R-:W-:Y:S01]  /*0dc0*/  STG.E desc[UR8][R2.64], R4 ;  /* 0x0000000402007986 */ /* 0x001fe2000c101908 */
[----:B------:R-:W-:Y:S05]  /*0dd0*/  EXIT ;  /* 0x000000000000794d */ /* 0x000fea0003800000 */
        .weak           $__internal_1_$__cuda_sm20_div_rn_f64_full
        .type           $__internal_1_$__cuda_sm20_div_rn_f64_full,@function
        .size           $__internal_1_$__cuda_sm20_div_rn_f64_full,(.L_x_63 - $__internal_1_$__cuda_sm20_div_rn_f64_full)
$__internal_1_$__cuda_sm20_div_rn_f64_full:
        /* <DEDUP_REMOVED lines=66> */
.L_x_26:
        /* <DEDUP_REMOVED lines=16> */
.L_x_29:
[----:B------:R-:W-:Y:S01]  /*1300*/  LOP3.LUT R17, R23, 0x80000, RZ, 0xfc, !PT ;  /* 0x0008000017117812 */ /* 0x000fe200078efcff */
[----:B------:R-:W-:Y:S01]  /*1310*/  IMAD.MOV.U32 R16, RZ, RZ, R22 ;  /* 0x000000ffff107224 */ /* 0x000fe200078e0016 */
[----:B------:R-:W-:Y:S06]  /*1320*/  BRA `(.L_x_27) ;  /* 0x0000000000087947 */ /* 0x000fec0003800000 */
.L_x_28:
[----:B------:R-:W-:Y:S01]  /*1330*/  LOP3.LUT R17, R13, 0x80000, RZ, 0xfc, !PT ;  /* 0x000800000d117812 */ /* 0x000fe200078efcff */
[----:B------:R-:W-:-:S07]  /*1340*/  IMAD.MOV.U32 R16, RZ, RZ, R12 ;  /* 0x000000ffff107224 */ /* 0x000fce00078e000c */
.L_x_27:
[----:B------:R-:W-:Y:S05]  /*1350*/  BSYNC.RECONVERGENT B1 ;  /* 0x0000000000017941 */ /* 0x000fea0003800200 */
.L_x_25:
[----:B------:R-:W-:Y:S02]  /*1360*/  IMAD.MOV.U32 R10, RZ, RZ, R0 ;  /* 0x000000ffff0a7224 */ /* 0x000fe400078e0000 */
[----:B------:R-:W-:-:S04]  /*1370*/  IMAD.MOV.U32 R11, RZ, RZ, 0x0 ;  /* 0x00000000ff0b7424 */ /* 0x000fc800078e00ff */
[----:B------:R-:W-:Y:S05]  /*1380*/  RET.REL.NODEC R10 `(_Z15ifft1DRowKernelPfS_S_ii) ;  /* 0xffffffec0a1c7950 */ /* 0x000fea0003c3ffff */
.L_x_30:
        /* <DEDUP_REMOVED lines=15> */
.L_x_63:


//--------------------- .text._Z14fft1DColKernelPfS_S_ii --------------------------
	.section	.text._Z14fft1DColKernelPfS_S_ii,"ax",@progbits
	.align	128
        .global         _Z14fft1DColKernelPfS_S_ii
        .type           _Z14fft1DColKernelPfS_S_ii,@function
        .size           _Z14fft1DColKernelPfS_S_ii,(.L_x_64 - _Z14fft1DColKernelPfS_S_ii)
        .other          _Z14fft1DColKernelPfS_S_ii,@"STO_CUDA_ENTRY STV_DEFAULT"
_Z14fft1DColKernelPfS_S_ii:
.text._Z14fft1DColKernelPfS_S_ii:
[----:B------:R-:W0:Y:S01]  /*0000*/  LDC R1, c[0x0][0x37c] ;  /* 0x0000df00ff017b82 */ /* 0x000e220000000800 */
[----:B------:R-:W1:Y:S01]  /*0010*/  S2R R2, SR_TID.Y ;  /* 0x0000000000027919 */ /* 0x000e620000002200 */
[----:B------:R-:W1:Y:S01]  /*0020*/  LDCU UR4, c[0x0][0x364] ;  /* 0x00006c80ff0477ac */ /* 0x000e620008000800 */
[----:B0-----:R-:W-:Y:S01]  /*0030*/  VIADD R1, R1, 0xffffffe0 ;  /* 0xffffffe001017836 */ /* 0x001fe20000000000 */
[----:B------:R-:W1:Y:S01]  /*0040*/  S2R R3, SR_CTAID.Y ;  /* 0x0000000000037919 */ /* 0x000e620000002600 */
[----:B------:R-:W0:Y:S01]  /*0050*/  LDCU UR5, c[0x0][0x360] ;  /* 0x00006c00ff0577ac */ /* 0x000e220008000800 */
[----:B------:R-:W0:Y:S01]  /*0060*/  S2R R0, SR_TID.X ;  /* 0x0000000000007919 */ /* 0x000e220000002100 */
[----:B------:R-:W2:Y:S01]  /*0070*/  LDCU.64 UR6, c[0x0][0x398] ;  /* 0x00007300ff0677ac */ /* 0x000ea20008000a00 */
[----:B------:R-:W0:Y:S01]  /*0080*/  S2R R5, SR_CTAID.X ;  /* 0x0000000000057919 */ /* 0x000e220000002500 */
[----:B-1----:R-:W-:-:S05]  /*0090*/  IMAD R2, R3, UR4, R2 ;  /* 0x0000000403027c24 */ /* 0x002fca000f8e0202 */
[----:B--2---:R-:W-:Y:S01]  /*00a0*/  ISETP.GE.AND P0, PT, R2, UR7, PT ;  /* 0x0000000702007c0c */ /* 0x004fe2000bf06270 */
[----:B0-----:R-:W-:-:S05]  /*00b0*/  IMAD R3, R5, UR5, R0 ;  /* 0x0000000505037c24 */ /* 0x001fca000f8e0200 */
[----:B------:R-:W-:-:S13]  /*00c0*/  ISETP.GE.OR P0, PT, R3, UR6, P0 ;  /* 0x0000000603007c0c */ /* 0x000fda0008706670 */
[----:B------:R-:W-:Y:S05]  /*00d0*/  @P0 EXIT ;  /* 0x000000000000094d */ /* 0x000fea0003800000 */
[----:B------:R-:W0:Y:S01]  /*00e0*/  I2F.F64.U32 R8, R2 ;  /* 0x0000000200087312 */ /* 0x000e220000201800 */
[----:B------:R-:W-:Y:S01]  /*00f0*/  UMOV UR4, 0x54442d18 ;  /* 0x54442d1800047882 */ /* 0x000fe20000000000 */
[----:B------:R-:W-:Y:S01]  /*0100*/  UMOV UR5, 0x401921fb ;  /* 0x401921fb00057882 */ /* 0x000fe20000000000 */
[----:B------:R-:W-:Y:S01]  /*0110*/  CS2R R4, SRZ ;  /* 0x0000000000047805 */ /* 0x000fe2000001ff00 */
[----:B------:R-:W1:Y:S04]  /*0120*/  LDCU.64 UR8, c[0x0][0x358] ;  /* 0x00006b00ff0877ac */ /* 0x000e680008000a00 */
[----:B------:R-:W2:Y:S01]  /*0130*/  I2F.F64.U32 R22, UR7 ;  /* 0x0000000700167d12 */ /* 0x000ea20008201800 */
[----:B0-----:R-:W-:Y:S01]  /*0140*/  DMUL R8, R8, -UR4 ;  /* 0x8000000408087c28 */ /* 0x001fe20008000000 */
[----:B------:R-:W-:-:S10]  /*0150*/  UMOV UR4, URZ ;  /* 0x000000ff00047c82 */ /* 0x000fd40008000000 */
.L_x_39:
[----:B------:R-:W0:Y:S08]  /*0160*/  LDC R0, c[0x0][0x398] ;  /* 0x0000e600ff007b82 */ /* 0x000e300000000800 */
[----:B------:R-:W3:Y:S01]  /*0170*/  LDC.64 R6, c[0x0][0x380] ;  /* 0x0000e000ff067b82 */ /* 0x000ee20000000a00 */
[----:B0-----:R-:W-:-:S04]  /*0180*/  IMAD R11, R0, UR4, R3 ;  /* 0x00000004000b7c24 */ /* 0x001fc8000f8e0203 */
[----:B---3--:R-:W-:-:S06]  /*0190*/  IMAD.WIDE R6, R11, 0x4, R6 ;  /* 0x000000040b067825 */ /* 0x008fcc00078e0206 */
[----:B-1----:R0:W5:Y:S01]  /*01a0*/  LDG.E R6, desc[UR8][R6.64] ;  /* 0x0000000806067981 */ /* 0x002162000c1e1900 */
[----:B--2---:R-:W1:Y:S01]  /*01b0*/  MUFU.RCP64H R11, R23 ;  /* 0x00000017000b7308 */ /* 0x004e620000001800 */
[----:B------:R-:W-:Y:S01]  /*01c0*/  IMAD.MOV.U32 R10, RZ, RZ, 0x1 ;  /* 0x00000001ff0a7424 */ /* 0x000fe200078e00ff */
[----:B------:R-:W-:Y:S05]  /*01d0*/  BSSY.RECONVERGENT B0, `(.L_x_31) ;  /* 0x0000013000007945 */ /* 0x000fea0003800200 */
[----:B-1----:R-:W-:-:S08]  /*01e0*/  DFMA R12, -R22, R10, 1 ;  /* 0x3ff00000160c742b */ /* 0x002fd0000000010a */
[----:B------:R-:W-:Y:S02]  /*01f0*/  DFMA R14, R12, R12, R12 ;  /* 0x0000000c0c0e722b */ /* 0x000fe4000000000c */
[----:B------:R-:W1:Y:S06]  /*0200*/  I2F.F64.U32 R12, UR4 ;  /* 0x00000004000c7d12 */ /* 0x000e6c0008201800 */
[----:B------:R-:W-:-:S08]  /*0210*/  DFMA R14, R10, R14, R10 ;  /* 0x0000000e0a0e722b */ /* 0x000fd0000000000a */
[----:B------:R-:W-:Y:S02]  /*0220*/  DFMA R10, -R22, R14, 1 ;  /* 0x3ff00000160a742b */ /* 0x000fe4000000010e */
[----:B-1----:R-:W-:-:S06]  /*0230*/  DMUL R12, R8, R12 ;  /* 0x0000000c080c7228 */ /* 0x002fcc0000000000 */
[----:B------:R-:W-:-:S04]  /*0240*/  DFMA R10, R14, R10, R14 ;  /* 0x0000000a0e0a722b */ /* 0x000fc8000000000e */
[----:B------:R-:W-:-:S04]  /*0250*/  FSETP.GEU.AND P1, PT, |R13|, 6.5827683646048100446e-37, PT ;  /* 0x036000000d00780b */ /* 0x000fc80003f2e200 */
[----:B------:R-:W-:-:S08]  /*0260*/  DMUL R14, R12, R10 ;  /* 0x0000000a0c0e7228 */ /* 0x000fd00000000000 */
[----:B------:R-:W-:-:S08]  /*0270*/  DFMA R16, -R22, R14, R12 ;  /* 0x0000000e1610722b */ /* 0x000fd0000000010c */
[----:B------:R-:W-:-:S10]  /*0280*/  DFMA R10, R10, R16, R14 ;  /* 0x000000100a0a722b */ /* 0x000fd4000000000e */
[----:B------:R-:W-:-:S05]  /*0290*/  FFMA R0, RZ, R23, R11 ;  /* 0x00000017ff007223 */ /* 0x000fca000000000b */
[----:B------:R-:W-:-:S13]  /*02a0*/  FSETP.GT.AND P0, PT, |R0|, 1.469367938527859385e-39, PT ;  /* 0x001000000000780b */ /* 0x000fda0003f04200 */
[----:B0-----:R-:W-:Y:S05]  /*02b0*/  @P0 BRA P1, `(.L_x_32) ;  /* 0x0000000000100947 */ /* 0x001fea0000800000 */
[----:B------:R-:W-:-:S07]  /*02c0*/  MOV R0, 0x2e0 ;  /* 0x000002e000007802 */ /* 0x000fce0000000f00 */
[----:B-----5:R-:W-:Y:S05]  /*02d0*/  CALL.REL.NOINC `($__internal_2_$__cuda_sm20_div_rn_f64_full) ;  /* 0x0000000800b47944 */ /* 0x020fea0003c00000 */
[----:B------:R-:W-:Y:S02]  /*02e0*/  IMAD.MOV.U32 R10, RZ, RZ, R16 ;  /* 0x000000ffff0a7224 */ /* 0x000fe400078e0010 */
[----:B------:R-:W-:-:S07]  /*02f0*/  IMAD.MOV.U32 R11, RZ, RZ, R17 ;  /* 0x000000ffff0b7224 */ /* 0x000fce00078e0011 */
.L_x_32:
[----:B------:R-:W-:Y:S05]  /*0300*/  BSYNC.RECONVERGENT B0 ;  /* 0x0000000000007941 */ /* 0x000fea0003800200 */
.L_x_31:
        /* <DEDUP_REMOVED lines=23> */
.L_x_35:
        /* <DEDUP_REMOVED lines=44> */
.L_x_34:
[----:B------:R-:W-:Y:S05]  /*0740*/  BSYNC.RECONVERGENT B0 ;  /* 0x0000000000007941 */ /* 0x000fea0003800200 */
.L_x_33:
        /* <DEDUP_REMOVED lines=20> */
[----:B-----5:R-:W-:Y:S01]  /*0890*/  FFMA R5, R6, R0, R5 ;  /* 0x0000000006057223 */ /* 0x020fe20000000005 */
        /* <DEDUP_REMOVED lines=11> */
.L_x_38:
[----:B0-----:R-:W-:-:S05]  /*0950*/  IMAD.WIDE.U32 R20, R7, 0x4, R10 ;  /* 0x0000000407147825 */ /* 0x001fca00078e000a */
[----:B------:R-:W2:Y:S01]  /*0960*/  LDG.E.CONSTANT R14, desc[UR8][R20.64] ;  /* 0x00000008140e7981 */ /* 0x000ea2000c1e9900 */
[C---:B-1----:R-:W-:Y:S02]  /*0970*/  IMAD R12, R7.reuse, 0x4, R1 ;  /* 0x00000004070c7824 */ /* 0x042fe400078e0201 */
[----:B------:R-:W-:-:S05]  /*0980*/  VIADD R7, R7, 0x1 ;  /* 0x0000000107077836 */ /* 0x000fca0000000000 */
[----:B------:R-:W-:Y:S01]  /*0990*/  ISETP.NE.AND P0, PT, R7, 0x6, PT ;  /* 0x000000060700780c */ /* 0x000fe20003f05270 */
[----:B--2---:R-:W-:-:S03]  /*09a0*/  IMAD.WIDE.U32 R14, R14, R25, RZ ;  /* 0x000000190e0e7225 */ /* 0x004fc600078e00ff */
[----:B------:R-:W-:-:S04]  /*09b0*/  IADD3 R19, P1, PT, R14, R0, RZ ;  /* 0x000000000e137210 */ /* 0x000fc80007f3e0ff */
[----:B------:R-:W-:Y:S01]  /*09c0*/  IADD3.X R0, PT, PT, R15, UR5, RZ, P1, !PT ;  /* 0x000000050f007c10 */ /* 0x000fe20008ffe4ff */
[----:B------:R1:W-:Y:S04]  /*09d0*/  STL [R12], R19 ;  /* 0x000000130c007387 */ /* 0x0003e80000100800 */
[----:B------:R-:W-:Y:S05]  /*09e0*/  @P0 BRA `(.L_x_38) ;  /* 0xfffffffc00d80947 */ /* 0x000fea000383ffff */
[----:B-1----:R-:W-:Y:S01]  /*09f0*/  SHF.R.U32.HI R12, RZ, 0x17, R13 ;  /* 0x00000017ff0c7819 */ /* 0x002fe2000001160d */
        /* <DEDUP_REMOVED lines=14> */
[----:B---3--:R-:W-:-:S04]  /*0ae0*/  @P0 SHF.L.W.U32.HI R10, R11, R12, R10 ;  /* 0x0000000c0b0a0219 */ /* 0x008fc80000010e0a */
[C-C-:B------:R-:W-:Y:S01]  /*0af0*/  SHF.L.W.U32.HI R12, R10.reuse, 0x2, R7.reuse ;  /* 0x000000020a0c7819 */ /* 0x140fe20000010e07 */
[----:B------:R-:W-:Y:S01]  /*0b00*/  IMAD.SHL.U32 R10, R10, 0x4, RZ ;  /* 0x000000040a0a7824 */ /* 0x000fe200078e00ff */
[----:B------:R-:W-:Y:S02]  /*0b10*/  SHF.R.U32.HI R7, RZ, 0x1e, R7 ;  /* 0x0000001eff077819 */ /* 0x000fe40000011607 */
[----:B------:R-:W-:Y:S02]  /*0b20*/  SHF.R.S32.HI R11, RZ, 0x1f, R12 ;  /* 0x0000001fff0b7819 */ /* 0x000fe4000001140c */
[C---:B------:R-:W-:Y:S02]  /*0b30*/  LEA.HI R20, R12.reuse, R7, RZ, 0x1 ;  /* 0x000000070c147211 */ /* 0x040fe400078f08ff */
[C---:B------:R-:W-:Y:S02]  /*0b40*/  LOP3.LUT R10, R11.reuse, R10, RZ, 0x3c, !PT ;  /* 0x0000000a0b0a7212 */ /* 0x040fe400078e3cff */
[----:B------:R-:W-:Y:S01]  /*0b50*/  LOP3.LUT R11, R11, R12, RZ, 0x3c, !PT ;  /* 0x0000000c0b0b7212 */ /* 0x000fe200078e3cff */
[----:B0-----:R-:W-:Y:S01]  /*0b60*/  IMAD.MOV R0, RZ, RZ, -R20 ;  /* 0x000000ffff007224 */ /* 0x001fe200078e0a14 */
[----:B------:R-:W-:-:S03]  /*0b70*/  LOP3.LUT R13, R12, R13, RZ, 0x3c, !PT ;  /* 0x0000000d0c0d7212 */ /* 0x000fc600078e3cff */
[----:B------:R-:W-:Y:S01]  /*0b80*/  @!P1 IMAD.MOV.U32 R20, RZ, RZ, R0 ;  /* 0x000000ffff149224 */ /* 0x000fe200078e0000 */
[----:B------:R-:W0:Y:S01]  /*0b90*/  I2F.F64.S64 R10, R10 ;  /* 0x0000000a000a7312 */ /* 0x000e220000301c00 */
[----:B------:R-:W-:Y:S01]  /*0ba0*/  ISETP.GE.AND P0, PT, R13, RZ, PT ;  /* 0x000000ff0d00720c */ /* 0x000fe20003f06270 */
[----:B0-----:R-:W-:-:S10]  /*0bb0*/  DMUL R14, R10, UR6 ;  /* 0x000000060a0e7c28 */ /* 0x001fd40008000000 */
[----:B------:R-:W0:Y:S02]  /*0bc0*/  F2F.F32.F64 R14, R14 ;  /* 0x0000000e000e7310 */ /* 0x000e240000301000 */
[----:B0-----:R-:W-:-:S07]  /*0bd0*/  FSEL R19, -R14, R14, !P0 ;  /* 0x0000000e0e137208 */ /* 0x001fce0004000100 */
.L_x_37:
[----:B------:R-:W-:Y:S05]  /*0be0*/  BSYNC.RECONVERGENT B0 ;  /* 0x0000000000007941 */ /* 0x000fea0003800200 */
.L_x_36:
        /* <DEDUP_REMOVED lines=17> */
[----:B------:R-:W-:Y:S01]  /*0d00*/  FFMA R4, R6, R7, R4 ;  /* 0x0000000706047223 */ /* 0x000fe20000000004 */
[----:B------:R-:W-:Y:S06]  /*0d10*/  BRA.U UP0, `(.L_x_39) ;  /* 0xfffffff500107547 */ /* 0x000fec000b83ffff */
[----:B------:R-:W0:Y:S01]  /*0d20*/  LDC.64 R6, c[0x0][0x388] ;  /* 0x0000e200ff067b82 */ /* 0x000e220000000a00 */
[----:B------:R-:W1:Y:S07]  /*0d30*/  LDCU UR5, c[0x0][0x398] ;  /* 0x00007300ff0577ac */ /* 0x000e6e0008000800 */
[----:B------:R-:W2:Y:S01]  /*0d40*/  LDC.64 R8, c[0x0][0x390] ;  /* 0x0000e400ff087b82 */ /* 0x000ea20000000a00 */
[----:B-1----:R-:W-:-:S04]  /*0d50*/  IMAD R11, R2, UR5, R3 ;  /* 0x00000005020b7c24 */ /* 0x002fc8000f8e0203 */
[----:B0-----:R-:W-:-:S05]  /*0d60*/  IMAD.WIDE R2, R11, 0x4, R6 ;  /* 0x000000040b027825 */ /* 0x001fca00078e0206 */
[----:B------:R-:W-:Y:S01]  /*0d70*/  STG.E desc[UR8][R2.64], R5 ;  /* 0x0000000502007986 */ /* 0x000fe2000c101908 */
[----:B--2---:R-:W-:-:S05]  /*0d80*/  IMAD.WIDE R6, R11, 0x4, R8 ;  /* 0x000000040b067825 */ /* 0x004fca00078e0208 */
[----:B------:R-:W-:Y:S01]  /*0d90*/  STG.E desc[UR8][R6.64], R4 ;  /* 0x0000000406007986 */ /* 0x000fe2000c101908 */
[----:B------:R-:W-:Y:S05]  /*0da0*/  EXIT ;  /* 0x000000000000794d */ /* 0x000fea0003800000 */
        .weak           $__internal_2_$__cuda_sm20_div_rn_f64_full
        .type           $__internal_2_$__cuda_sm20_div_rn_f64_full,@function
        .size           $__internal_2_$__cuda_sm20_div_rn_f64_full,(.L_x_64 - $__internal_2_$__cuda_sm20_div_rn_f64_full)
$__internal_2_$__cuda_sm20_div_rn_f64_full:
        /* <DEDUP_REMOVED lines=66> */
.L_x_41:
        /* <DEDUP_REMOVED lines=16> */
.L_x_44:
[----:B------:R-:W-:Y:S01]  /*12d0*/  LOP3.LUT R17, R23, 0x80000, RZ, 0xfc, !PT ;  /* 0x0008000017117812 */ /* 0x000fe200078efcff */
[----:B------:R-:W-:Y:S01]  /*12e0*/  IMAD.MOV.U32 R16, RZ, RZ, R22 ;  /* 0x000000ffff107224 */ /* 0x000fe200078e0016 */
[----:B------:R-:W-:Y:S06]  /*12f0*/  BRA `(.L_x_42) ;  /* 0x0000000000087947 */ /* 0x000fec0003800000 */
.L_x_43:
[----:B------:R-:W-:Y:S01]  /*1300*/  LOP3.LUT R17, R13, 0x80000, RZ, 0xfc, !PT ;  /* 0x000800000d117812 */ /* 0x000fe200078efcff */
[----:B------:R-:W-:-:S07]  /*1310*/  IMAD.MOV.U32 R16, RZ, RZ, R12 ;  /* 0x000000ffff107224 */ /* 0x000fce00078e000c */
.L_x_42:
[----:B------:R-:W-:Y:S05]  /*1320*/  BSYNC.RECONVERGENT B1 ;  /* 0x0000000000017941 */ /* 0x000fea0003800200 */
.L_x_40:
[----:B------:R-:W-:Y:S02]  /*1330*/  IMAD.MOV.U32 R10, RZ, RZ, R0 ;  /* 0x000000ffff0a7224 */ /* 0x000fe400078e0000 */
[----:B------:R-:W-:-:S04]  /*1340*/  IMAD.MOV.U32 R11, RZ, RZ, 0x0 ;  /* 0x00000000ff0b7424 */ /* 0x000fc800078e00ff */
[----:B------:R-:W-:Y:S05]  /*1350*/  RET.REL.NODEC R10 `(_Z14fft1DColKernelPfS_S_ii) ;  /* 0xffffffec0a287950 */ /* 0x000fea0003c3ffff */
.L_x_45:
        /* <DEDUP_REMOVED lines=10> */
.L_x_64:


//--------------------- .text._Z14fft1DRowKernelPfS_S_ii --------------------------
	.section	.text._Z14fft1DRowKernelPfS_S_ii,"ax",@progbits
	.align	128
        .global         _Z14fft1DRowKernelPfS_S_ii
        .type           _Z14fft1DRowKernelPfS_S_ii,@function
        .size           _Z14fft1DRowKernelPfS_S_ii,(.L_x_65 - _Z14fft1DRowKernelPfS_S_ii)
        .other          _Z14fft1DRowKernelPfS_S_ii,@"STO_CUDA_ENTRY STV_DEFAULT"
_Z14fft1DRowKernelPfS_S_ii:
.text._Z14fft1DRowKernelPfS_S_ii:
[----:B------:R-:W0:Y:S01]  /*0000*/  LDC R1, c[0x0][0x37c] ;  /* 0x0000df00ff017b82 */ /* 0x000e220000000800 */
[----:B------:R-:W1:Y:S01]  /*0010*/  S2R R2, SR_TID.Y ;  /* 0x0000000000027919 */ /* 0x000e620000002200 */
[----:B------:R-:W2:Y:S01]  /*0020*/  LDCU UR4, c[0x0][0x360] ;  /* 0x00006c00ff0477ac */ /* 0x000ea20008000800 */
[----:B0-----:R-:W-:Y:S01]  /*0030*/  VIADD R1, R1, 0xffffffe0 ;  /* 0xffffffe001017836 */ /* 0x001fe20000000000 */
[----:B------:R-:W1:Y:S01]  /*0040*/  S2R R5, SR_CTAID.Y ;  /* 0x0000000000057919 */ /* 0x000e620000002600 */
[----:B------:R-:W1:Y:S01]  /*0050*/  LDCU UR5, c[0x0][0x364] ;  /* 0x00006c80ff0577ac */ /* 0x000e620008000800 */
[----:B------:R-:W2:Y:S01]  /*0060*/  S2R R3, SR_TID.X ;  /* 0x0000000000037919 */ /* 0x000ea20000002100 */
[----:B------:R-:W0:Y:S01]  /*0070*/  LDCU.64 UR6, c[0x0][0x398] ;  /* 0x00007300ff0677ac */ /* 0x000e220008000a00 */
[----:B------:R-:W2:Y:S01]  /*0080*/  S2R R0, SR_CTAID.X ;  /* 0x0000000000007919 */ /* 0x000ea20000002500 */
[----:B-1----:R-:W-:-:S05]  /*0090*/  IMAD R2, R5, UR5, R2 ;  /* 0x0000000505027c24 */ /* 0x002fca000f8e0202 */
[----:B0-----:R-:W-:Y:S01]  /*00a0*/  ISETP.GE.AND P0, PT, R2, UR7, PT ;  /* 0x0000000702007c0c */ /* 0x001fe2000bf06270 */
[----:B--2---:R-:W-:-:S05]  /*00b0*/  IMAD R3, R0, UR4, R3 ;  /* 0x0000000400037c24 */ /* 0x004fca000f8e0203 */
[----:B------:R-:W-:-:S13]  /*00c0*/  ISETP.GE.OR P0, PT, R3, UR6, P0 ;  /* 0x0000000603007c0c */ /* 0x000fda0008706670 */
[----:B------:R-:W-:Y:S05]  /*00d0*/  @P0 EXIT ;  /* 0x000000000000094d */ /* 0x000fea0003800000 */
[----:B------:R-:W-:Y:S01]  /*00e0*/  UISETP.GE.AND UP0, UPT, UR6, 0x1, UPT ;  /* 0x000000010600788c */ /* 0x000fe2000bf06270 */
[----:B------:R-:W-:Y:S01]  /*00f0*/  CS2R R4, SRZ ;  /* 0x0000000000047805 */ /* 0x000fe2000001ff00 */
[----:B------:R-:W0:Y:S07]  /*0100*/  LDCU.64 UR8, c[0x0][0x358] ;  /* 0x00006b00ff0877ac */ /* 0x000e2e0008000a00 */
[----:B------:R-:W-:Y:S05]  /*0110*/  BRA.U !UP0, `(.L_x_46) ;  /* 0x0000000d080c7547 */ /* 0x000fea000b800000 */
[----:B------:R-:W1:Y:S01]  /*0120*/  I2F.F64 R8, R3 ;  /* 0x0000000300087312 */ /* 0x000e620000201c00 */
[----:B------:R-:W-:Y:S01]  /*0130*/  UMOV UR4, 0x54442d18 ;  /* 0x54442d1800047882 */ /* 0x000fe20000000000 */
[----:B------:R-:W-:Y:S01]  /*0140*/  UMOV UR5, 0x401921fb ;  /* 0x401921fb00057882 */ /* 0x000fe20000000000 */
[----:B------:R-:W-:-:S05]  /*0150*/  CS2R R4, SRZ ;  /* 0x0000000000047805 */ /* 0x000fca000001ff00 */
[----:B------:R-:W2:Y:S01]  /*0160*/  I2F.F64.U32 R22, UR6 ;  /* 0x0000000600167d12 */ /* 0x000ea20008201800 */
[----:B-1----:R-:W-:Y:S01]  /*0170*/  DMUL R8, R8, -UR4 ;  /* 0x8000000408087c28 */ /* 0x002fe20008000000 */
[----:B------:R-:W-:-:S10]  /*0180*/  UMOV UR4, URZ ;  /* 0x000000ff00047c82 */ /* 0x000fd40008000000 */
.L_x_55:
[----:B------:R-:W1:Y:S08]  /*0190*/  LDC R11, c[0x0][0x398] ;  /* 0x0000e600ff0b7b82 */ /* 0x000e700000000800 */
[----:B------:R-:W3:Y:S01]  /*01a0*/  LDC.64 R6, c[0x0][0x380] ;  /* 0x0000e000ff067b82 */ /* 0x000ee20000000a00 */
[----:B-1----:R-:W-:-:S04]  /*01b0*/  IMAD R11, R2, R11, UR4 ;  /* 0x00000004020b7e24 */ /* 0x002fc8000f8e020b */
[----:B---3--:R-:W-:-:S06]  /*01c0*/  IMAD.WIDE.U32 R6, R11, 0x4, R6 ;  /* 0x000000040b067825 */ /* 0x008fcc00078e0006 */
[----:B0-----:R0:W5:Y:S01]  /*01d0*/  LDG.E R6, desc[UR8][R6.64] ;  /* 0x0000000806067981 */ /* 0x001162000c1e1900 */
        /* <DEDUP_REMOVED lines=18> */
[----:B-----5:R-:W-:Y:S05]  /*0300*/  CALL.REL.NOINC `($__internal_3_$__cuda_sm20_div_rn_f64_full) ;  /* 0x0000000800b07944 */ /* 0x020fea0003c00000 */
[----:B------:R-:W-:Y:S02]  /*0310*/  IMAD.MOV.U32 R10, RZ, RZ, R16 ;  /* 0x000000ffff0a7224 */ /* 0x000fe400078e0010 */
[----:B------:R-:W-:-:S07]  /*0320*/  IMAD.MOV.U32 R11, RZ, RZ, R17 ;  /* 0x000000ffff0b7224 */ /* 0x000fce00078e0011 */
.L_x_48:
[----:B------:R-:W-:Y:S05]  /*0330*/  BSYNC.RECONVERGENT B0 ;  /* 0x0000000000007941 */ /* 0x000fea0003800200 */
.L_x_47:
        /* <DEDUP_REMOVED lines=23> */
.L_x_51:
        /* <DEDUP_REMOVED lines=44> */
.L_x_50:
[----:B------:R-:W-:Y:S05]  /*0770*/  BSYNC.RECONVERGENT B0 ;  /* 0x0000000000007941 */ /* 0x000fea0003800200 */
.L_x_49:
        /* <DEDUP_REMOVED lines=32> */
.L_x_54:
        /* <DEDUP_REMOVED lines=41> */
.L_x_53:
[----:B------:R-:W-:Y:S05]  /*0c10*/  BSYNC.RECONVERGENT B0 ;  /* 0x0000000000007941 */ /* 0x000fea0003800200 */
.L_x_52:
        /* <DEDUP_REMOVED lines=19> */
.L_x_46:
[----:B------:R-:W1:Y:S01]  /*0d50*/  LDC.64 R6, c[0x0][0x388] ;  /* 0x0000e200ff067b82 */ /* 0x000e620000000a00 */
[----:B------:R-:W-:-:S07]  /*0d60*/  IMAD R11, R2, UR6, R3 ;  /* 0x00000006020b7c24 */ /* 0x000fce000f8e0203 */
[----:B------:R-:W2:Y:S01]  /*0d70*/  LDC.64 R8, c[0x0][0x390] ;  /* 0x0000e400ff087b82 */ /* 0x000ea20000000a00 */
[----:B-1----:R-:W-:-:S05]  /*0d80*/  IMAD.WIDE R2, R11, 0x4, R6 ;  /* 0x000000040b027825 */ /* 0x002fca00078e0206 */
[----:B0-----:R-:W-:Y:S01]  /*0d90*/  STG.E desc[UR8][R2.64], R4 ;  /* 0x0000000402007986 */ /* 0x001fe2000c101908 */
[----:B--2---:R-:W-:-:S05]  /*0da0*/  IMAD.WIDE R6, R11, 0x4, R8 ;  /* 0x000000040b067825 */ /* 0x004fca00078e0208 */
[----:B------:R-:W-:Y:S01]  /*0db0*/  STG.E desc[UR8][R6.64], R5 ;  /* 0x0000000506007986 */ /* 0x000fe2000c101908 */
[----:B------:R-:W-:Y:S05]  /*0dc0*/  EXIT ;  /* 0x000000000000794d */ /* 0x000fea0003800000 */
        .weak           $__internal_3_$__cuda_sm20_div_rn_f64_full
        .type           $__internal_3_$__cuda_sm20_div_rn_f64_full,@function
        .size           $__internal_3_$__cuda_sm20_div_rn_f64_full,(.L_x_65 - $__internal_3_$__cuda_sm20_div_rn_f64_full)
$__internal_3_$__cuda_sm20_div_rn_f64_full:
        /* <DEDUP_REMOVED lines=66> */
.L_x_57:
        /* <DEDUP_REMOVED lines=16> */
.L_x_60:
[----:B------:R-:W-:Y:S01]  /*12f0*/  LOP3.LUT R17, R23, 0x80000, RZ, 0xfc, !PT ;  /* 0x0008000017117812 */ /* 0x000fe200078efcff */
[----:B------:R-:W-:Y:S01]  /*1300*/  IMAD.MOV.U32 R16, RZ, RZ, R22 ;  /* 0x000000ffff107224 */ /* 0x000fe200078e0016 */
[----:B------:R-:W-:Y:S06]  /*1310*/  BRA `(.L_x_58) ;  /* 0x0000000000087947 */ /* 0x000fec0003800000 */
.L_x_59:
[----:B------:R-:W-:Y:S01]  /*1320*/  LOP3.LUT R17, R13, 0x80000, RZ, 0xfc, !PT ;  /* 0x000800000d117812 */ /* 0x000fe200078efcff */
[----:B------:R-:W-:-:S07]  /*1330*/  IMAD.MOV.U32 R16, RZ, RZ, R12 ;  /* 0x000000ffff107224 */ /* 0x000fce00078e000c */
.L_x_58:
[----:B------:R-:W-:Y:S05]  /*1340*/  BSYNC.RECONVERGENT B1 ;  /* 0x0000000000017941 */ /* 0x000fea0003800200 */
.L_x_56:
[----:B------:R-:W-:Y:S02]  /*1350*/  IMAD.MOV.U32 R10, RZ, RZ, R0 ;  /* 0x000000ffff0a7224 */ /* 0x000fe400078e0000 */
[----:B------:R-:W-:-:S04]  /*1360*/  IMAD.MOV.U32 R11, RZ, RZ, 0x0 ;  /* 0x00000000ff0b7424 */ /* 0x000fc800078e00ff */
[----:B------:R-:W-:Y:S05]  /*1370*/  RET.REL.NODEC R10 `(_Z14fft1DRowKernelPfS_S_ii) ;  /* 0xffffffec0a207950 */ /* 0x000fea0003c3ffff */
.L_x_61:
        /* <DEDUP_REMOVED lines=16> */
.L_x_65:


//--------------------- .nv.global.init           --------------------------
	.section	.nv.global.init,"aw",@progbits
	.align	4
.nv.global.init:
	.type		__cudart_i2opi_f,@object
	.size		__cudart_i2opi_f,(.L_0 - __cudart_i2opi_f)
__cudart_i2opi_f:
        /*0000*/ 	.byte	0x41, 0x90, 0x43, 0x3c, 0x99, 0x95, 0x62, 0xdb, 0xc0, 0xdd, 0x34, 0xf5, 0xd1, 0x57, 0x27, 0xfc
        /*0010*/ 	.byte	0x29, 0x15, 0x44, 0x4e, 0x6e, 0x83, 0xf9, 0xa2
.L_0:


//--------------------- .nv.shared.reserved.0     --------------------------
	.section	.nv.shared.reserved.0,"aw",@nobits
	.weak		__nv_reservedSMEM_offset_0_alias
	.size		__nv_reservedSMEM_offset_0_alias, 0, 64
	.other		__nv_reservedSMEM_offset_0_alias,@"STO_CUDA_RESERVED_SHARED STV_DEFAULT"
__nv_reservedSMEM_offset_0_alias:
	.zero		0
	.zero		64


//--------------------- .nv.constant0._Z15ifft1DColKernelPfS_S_ii --------------------------
	.section	.nv.constant0._Z15ifft1DColKernelPfS_S_ii,"a",@progbits
	.sectionflags	@""
	.align	4
.nv.constant0._Z15ifft1DColKernelPfS_S_ii:
	.zero		928


//--------------------- .nv.constant0._Z15ifft1DRowKernelPfS_S_ii --------------------------
	.section	.nv.constant0._Z15ifft1DRowKernelPfS_S_ii,"a",@progbits
	.sectionflags	@""
	.align	4
.nv.constant0._Z15ifft1DRowKernelPfS_S_ii:
	.zero		928


//--------------------- .nv.constant0._Z14fft1DColKernelPfS_S_ii --------------------------
	.section	.nv.constant0._Z14fft1DColKernelPfS_S_ii,"a",@progbits
	.sectionflags	@""
	.align	4
.nv.constant0._Z14fft1DColKernelPfS_S_ii:
	.zero		928


//--------------------- .nv.constant0._Z14fft1DRowKernelPfS_S_ii --------------------------
	.section	.nv.constant0._Z14fft1DRowKernelPfS_S_ii,"a",@progbits
	.sectionflags	@""
	.align	4
.nv.constant0._Z14fft1DRowKernelPfS_S_ii:
	.zero		928


//--------------------- SYMBOLS --------------------------

	.type		.nv.reservedSmem.offset0,@object
	.size		.nv.reservedSmem.offset0,0x4
